//
// Generated by NVIDIA NVVM Compiler
//
// Compiler Build ID: CL-36424714
// Cuda compilation tools, release 13.0, V13.0.88
// Based on NVVM 20.0.0
//

.version 9.0
.target sm_100
.address_size 64

	// .globl	_Z16matmul_v1_kernelPKfS0_Pfiii
// _ZZ16matmul_v2_kernelILi16EEvPKfS1_PfiiiE7A_block has been demoted
// _ZZ16matmul_v2_kernelILi16EEvPKfS1_PfiiiE7B_block has been demoted

.visible .entry _Z16matmul_v1_kernelPKfS0_Pfiii(
	.param .u64 .ptr .align 1 _Z16matmul_v1_kernelPKfS0_Pfiii_param_0,
	.param .u64 .ptr .align 1 _Z16matmul_v1_kernelPKfS0_Pfiii_param_1,
	.param .u64 .ptr .align 1 _Z16matmul_v1_kernelPKfS0_Pfiii_param_2,
	.param .u32 _Z16matmul_v1_kernelPKfS0_Pfiii_param_3,
	.param .u32 _Z16matmul_v1_kernelPKfS0_Pfiii_param_4,
	.param .u32 _Z16matmul_v1_kernelPKfS0_Pfiii_param_5
)
{
	.reg .pred 	%p<13>;
	.reg .b32 	%r<41>;
	.reg .b32 	%f<68>;
	.reg .b64 	%rd<53>;

	ld.param.u64 	%rd7, [_Z16matmul_v1_kernelPKfS0_Pfiii_param_0];
	ld.param.u64 	%rd8, [_Z16matmul_v1_kernelPKfS0_Pfiii_param_1];
	ld.param.u64 	%rd6, [_Z16matmul_v1_kernelPKfS0_Pfiii_param_2];
	ld.param.u32 	%r20, [_Z16matmul_v1_kernelPKfS0_Pfiii_param_3];
	ld.param.u32 	%r18, [_Z16matmul_v1_kernelPKfS0_Pfiii_param_4];
	ld.param.u32 	%r19, [_Z16matmul_v1_kernelPKfS0_Pfiii_param_5];
	cvta.to.global.u64 	%rd1, %rd8;
	cvta.to.global.u64 	%rd2, %rd7;
	mov.u32 	%r21, %ctaid.x;
	mov.u32 	%r22, %ntid.x;
	mov.u32 	%r23, %tid.x;
	mad.lo.s32 	%r1, %r21, %r22, %r23;
	mov.u32 	%r24, %ctaid.y;
	mov.u32 	%r25, %ntid.y;
	mov.u32 	%r26, %tid.y;
	mad.lo.s32 	%r2, %r24, %r25, %r26;
	setp.ge.s32 	%p1, %r2, %r20;
	setp.ge.s32 	%p2, %r1, %r18;
	or.pred  	%p3, %p1, %p2;
	@%p3 bra 	$L__BB0_14;
	setp.lt.s32 	%p4, %r19, 1;
	mov.f32 	%f67, 0f00000000;
	@%p4 bra 	$L__BB0_13;
	mul.lo.s32 	%r3, %r19, %r2;
	and.b32  	%r4, %r19, 7;
	setp.lt.u32 	%p5, %r19, 8;
	mov.f32 	%f67, 0f00000000;
	mov.b32 	%r39, 0;
	@%p5 bra 	$L__BB0_5;
	and.b32  	%r39, %r19, 2147483640;
	neg.s32 	%r37, %r39;
	shl.b32 	%r7, %r18, 3;
	mul.wide.u32 	%rd9, %r3, 4;
	add.s64 	%rd10, %rd9, %rd2;
	add.s64 	%rd52, %rd10, 16;
	mov.f32 	%f67, 0f00000000;
	mul.wide.s32 	%rd13, %r18, 4;
	mov.u32 	%r36, %r1;
$L__BB0_4:
	.pragma "nounroll";
	ld.global.f32 	%f17, [%rd52+-16];
	mul.wide.s32 	%rd11, %r36, 4;
	add.s64 	%rd12, %rd1, %rd11;
	ld.global.f32 	%f18, [%rd12];
	fma.rn.f32 	%f19, %f17, %f18, %f67;
	ld.global.f32 	%f20, [%rd52+-12];
	add.s64 	%rd14, %rd12, %rd13;
	ld.global.f32 	%f21, [%rd14];
	fma.rn.f32 	%f22, %f20, %f21, %f19;
	ld.global.f32 	%f23, [%rd52+-8];
	add.s64 	%rd15, %rd14, %rd13;
	ld.global.f32 	%f24, [%rd15];
	fma.rn.f32 	%f25, %f23, %f24, %f22;
	ld.global.f32 	%f26, [%rd52+-4];
	add.s64 	%rd16, %rd15, %rd13;
	ld.global.f32 	%f27, [%rd16];
	fma.rn.f32 	%f28, %f26, %f27, %f25;
	ld.global.f32 	%f29, [%rd52];
	add.s64 	%rd17, %rd16, %rd13;
	ld.global.f32 	%f30, [%rd17];
	fma.rn.f32 	%f31, %f29, %f30, %f28;
	ld.global.f32 	%f32, [%rd52+4];
	add.s64 	%rd18, %rd17, %rd13;
	ld.global.f32 	%f33, [%rd18];
	fma.rn.f32 	%f34, %f32, %f33, %f31;
	ld.global.f32 	%f35, [%rd52+8];
	add.s64 	%rd19, %rd18, %rd13;
	ld.global.f32 	%f36, [%rd19];
	fma.rn.f32 	%f37, %f35, %f36, %f34;
	ld.global.f32 	%f38, [%rd52+12];
	add.s64 	%rd20, %rd19, %rd13;
	ld.global.f32 	%f39, [%rd20];
	fma.rn.f32 	%f67, %f38, %f39, %f37;
	add.s32 	%r37, %r37, 8;
	add.s32 	%r36, %r36, %r7;
	add.s64 	%rd52, %rd52, 32;
	setp.ne.s32 	%p6, %r37, 0;
	@%p6 bra 	$L__BB0_4;
$L__BB0_5:
	setp.eq.s32 	%p7, %r4, 0;
	@%p7 bra 	$L__BB0_13;
	and.b32  	%r13, %r19, 3;
	setp.lt.u32 	%p8, %r4, 4;
	@%p8 bra 	$L__BB0_8;
	add.s32 	%r28, %r39, %r3;
	mul.wide.u32 	%rd21, %r28, 4;
	add.s64 	%rd22, %rd2, %rd21;
	ld.global.f32 	%f41, [%rd22];
	mad.lo.s32 	%r29, %r39, %r18, %r1;
	mul.wide.s32 	%rd23, %r29, 4;
	add.s64 	%rd24, %rd1, %rd23;
	ld.global.f32 	%f42, [%rd24];
	fma.rn.f32 	%f43, %f41, %f42, %f67;
	cvt.u64.u32 	%rd25, %r3;
	cvt.u64.u32 	%rd26, %r39;
	add.s64 	%rd27, %rd26, %rd25;
	shl.b64 	%rd28, %rd27, 2;
	add.s64 	%rd29, %rd2, %rd28;
	ld.global.f32 	%f44, [%rd29+4];
	mul.wide.s32 	%rd30, %r18, 4;
	add.s64 	%rd31, %rd24, %rd30;
	ld.global.f32 	%f45, [%rd31];
	fma.rn.f32 	%f46, %f44, %f45, %f43;
	ld.global.f32 	%f47, [%rd29+8];
	add.s64 	%rd32, %rd31, %rd30;
	ld.global.f32 	%f48, [%rd32];
	fma.rn.f32 	%f49, %f47, %f48, %f46;
	ld.global.f32 	%f50, [%rd29+12];
	add.s64 	%rd33, %rd32, %rd30;
	ld.global.f32 	%f51, [%rd33];
	fma.rn.f32 	%f67, %f50, %f51, %f49;
	add.s32 	%r39, %r39, 4;
$L__BB0_8:
	setp.eq.s32 	%p9, %r13, 0;
	@%p9 bra 	$L__BB0_13;
	setp.eq.s32 	%p10, %r13, 1;
	@%p10 bra 	$L__BB0_11;
	add.s32 	%r30, %r39, %r3;
	mul.wide.u32 	%rd34, %r30, 4;
	add.s64 	%rd35, %rd2, %rd34;
	ld.global.f32 	%f53, [%rd35];
	mad.lo.s32 	%r31, %r39, %r18, %r1;
	mul.wide.s32 	%rd36, %r31, 4;
	add.s64 	%rd37, %rd1, %rd36;
	ld.global.f32 	%f54, [%rd37];
	fma.rn.f32 	%f55, %f53, %f54, %f67;
	cvt.u64.u32 	%rd38, %r3;
	cvt.u64.u32 	%rd39, %r39;
	add.s64 	%rd40, %rd39, %rd38;
	shl.b64 	%rd41, %rd40, 2;
	add.s64 	%rd42, %rd2, %rd41;
	ld.global.f32 	%f56, [%rd42+4];
	mul.wide.s32 	%rd43, %r18, 4;
	add.s64 	%rd44, %rd37, %rd43;
	ld.global.f32 	%f57, [%rd44];
	fma.rn.f32 	%f67, %f56, %f57, %f55;
	add.s32 	%r39, %r39, 2;
$L__BB0_11:
	and.b32  	%r32, %r19, 1;
	setp.eq.b32 	%p11, %r32, 1;
	not.pred 	%p12, %p11;
	@%p12 bra 	$L__BB0_13;
	add.s32 	%r33, %r39, %r3;
	mul.wide.u32 	%rd45, %r33, 4;
	add.s64 	%rd46, %rd2, %rd45;
	ld.global.f32 	%f58, [%rd46];
	mad.lo.s32 	%r34, %r39, %r18, %r1;
	mul.wide.s32 	%rd47, %r34, 4;
	add.s64 	%rd48, %rd1, %rd47;
	ld.global.f32 	%f59, [%rd48];
	fma.rn.f32 	%f67, %f58, %f59, %f67;
$L__BB0_13:
	mad.lo.s32 	%r35, %r18, %r2, %r1;
	cvta.to.global.u64 	%rd49, %rd6;
	mul.wide.s32 	%rd50, %r35, 4;
	add.s64 	%rd51, %rd49, %rd50;
	st.global.f32 	[%rd51], %f67;
$L__BB0_14:
	ret;

}
	// .globl	_Z16matmul_v2_kernelILi16EEvPKfS1_Pfiii
.visible .entry _Z16matmul_v2_kernelILi16EEvPKfS1_Pfiii(
	.param .u64 .ptr .align 1 _Z16matmul_v2_kernelILi16EEvPKfS1_Pfiii_param_0,
	.param .u64 .ptr .align 1 _Z16matmul_v2_kernelILi16EEvPKfS1_Pfiii_param_1,
	.param .u64 .ptr .align 1 _Z16matmul_v2_kernelILi16EEvPKfS1_Pfiii_param_2,
	.param .u32 _Z16matmul_v2_kernelILi16EEvPKfS1_Pfiii_param_3,
	.param .u32 _Z16matmul_v2_kernelILi16EEvPKfS1_Pfiii_param_4,
	.param .u32 _Z16matmul_v2_kernelILi16EEvPKfS1_Pfiii_param_5
)
{
	.reg .pred 	%p<26>;
	.reg .b32 	%r<61>;
	.reg .b32 	%f<181>;
	.reg .b64 	%rd<20>;
	// demoted variable
	.shared .align 4 .b8 _ZZ16matmul_v2_kernelILi16EEvPKfS1_PfiiiE7A_block[1024];
	// demoted variable
	.shared .align 4 .b8 _ZZ16matmul_v2_kernelILi16EEvPKfS1_PfiiiE7B_block[1024];
	ld.param.u64 	%rd5, [_Z16matmul_v2_kernelILi16EEvPKfS1_Pfiii_param_0];
	ld.param.u64 	%rd6, [_Z16matmul_v2_kernelILi16EEvPKfS1_Pfiii_param_1];
	ld.param.u32 	%r32, [_Z16matmul_v2_kernelILi16EEvPKfS1_Pfiii_param_3];
	ld.param.u32 	%r33, [_Z16matmul_v2_kernelILi16EEvPKfS1_Pfiii_param_4];
	ld.param.u32 	%r34, [_Z16matmul_v2_kernelILi16EEvPKfS1_Pfiii_param_5];
	cvta.to.global.u64 	%rd1, %rd6;
	cvta.to.global.u64 	%rd2, %rd5;
	mov.u32 	%r35, %ctaid.x;
	mov.u32 	%r36, %ntid.x;
	mov.u32 	%r1, %tid.x;
	mad.lo.s32 	%r2, %r35, %r36, %r1;
	mov.u32 	%r37, %ctaid.y;
	mov.u32 	%r38, %ntid.y;
	mov.u32 	%r3, %tid.y;
	mad.lo.s32 	%r4, %r37, %r38, %r3;
	setp.lt.s32 	%p1, %r34, 1;
	mov.f32 	%f180, 0f00000000;
	@%p1 bra 	$L__BB1_19;
	add.s32 	%r5, %r34, 15;
	mul.lo.s32 	%r6, %r34, %r4;
	shl.b32 	%r40, %r3, 6;
	mov.u32 	%r41, _ZZ16matmul_v2_kernelILi16EEvPKfS1_PfiiiE7A_block;
	add.s32 	%r7, %r41, %r40;
	shl.b32 	%r42, %r1, 2;
	add.s32 	%r8, %r7, %r42;
	mov.u32 	%r43, _ZZ16matmul_v2_kernelILi16EEvPKfS1_PfiiiE7B_block;
	add.s32 	%r10, %r43, %r42;
	add.s32 	%r9, %r10, %r40;
	setp.lt.u32 	%p2, %r34, 17;
	mov.f32 	%f180, 0f00000000;
	mov.b32 	%r60, 0;
	@%p2 bra 	$L__BB1_13;
	shr.u32 	%r44, %r5, 4;
	and.b32  	%r45, %r44, 134217726;
	neg.s32 	%r59, %r45;
	add.s32 	%r46, %r3, 16;
	mad.lo.s32 	%r57, %r33, %r46, %r2;
	shl.b32 	%r13, %r33, 5;
	mad.lo.s32 	%r56, %r3, %r33, %r2;
	add.s32 	%r54, %r1, %r6;
	mov.f32 	%f180, 0f00000000;
	mov.u32 	%r55, %r1;
	mov.u32 	%r58, %r3;
$L__BB1_3:
	setp.ge.s32 	%p3, %r4, %r32;
	setp.ge.s32 	%p4, %r55, %r34;
	mul.wide.s32 	%rd7, %r54, 4;
	add.s64 	%rd3, %rd2, %rd7;
	mov.f32 	%f172, 0f00000000;
	or.pred  	%p5, %p3, %p4;
	@%p5 bra 	$L__BB1_5;
	ld.global.f32 	%f172, [%rd3];
$L__BB1_5:
	setp.ge.s32 	%p6, %r2, %r33;
	st.shared.f32 	[%r8], %f172;
	setp.ge.s32 	%p7, %r58, %r34;
	mov.f32 	%f173, 0f00000000;
	or.pred  	%p8, %p6, %p7;
	@%p8 bra 	$L__BB1_7;
	mul.wide.s32 	%rd8, %r56, 4;
	add.s64 	%rd9, %rd1, %rd8;
	ld.global.f32 	%f173, [%rd9];
$L__BB1_7:
	st.shared.f32 	[%r9], %f173;
	bar.sync 	0;
	ld.shared.f32 	%f27, [%r7];
	ld.shared.f32 	%f28, [%r10];
	fma.rn.f32 	%f29, %f27, %f28, %f180;
	ld.shared.f32 	%f30, [%r7+4];
	ld.shared.f32 	%f31, [%r10+64];
	fma.rn.f32 	%f32, %f30, %f31, %f29;
	ld.shared.f32 	%f33, [%r7+8];
	ld.shared.f32 	%f34, [%r10+128];
	fma.rn.f32 	%f35, %f33, %f34, %f32;
	ld.shared.f32 	%f36, [%r7+12];
	ld.shared.f32 	%f37, [%r10+192];
	fma.rn.f32 	%f38, %f36, %f37, %f35;
	ld.shared.f32 	%f39, [%r7+16];
	ld.shared.f32 	%f40, [%r10+256];
	fma.rn.f32 	%f41, %f39, %f40, %f38;
	ld.shared.f32 	%f42, [%r7+20];
	ld.shared.f32 	%f43, [%r10+320];
	fma.rn.f32 	%f44, %f42, %f43, %f41;
	ld.shared.f32 	%f45, [%r7+24];
	ld.shared.f32 	%f46, [%r10+384];
	fma.rn.f32 	%f47, %f45, %f46, %f44;
	ld.shared.f32 	%f48, [%r7+28];
	ld.shared.f32 	%f49, [%r10+448];
	fma.rn.f32 	%f50, %f48, %f49, %f47;
	ld.shared.f32 	%f51, [%r7+32];
	ld.shared.f32 	%f52, [%r10+512];
	fma.rn.f32 	%f53, %f51, %f52, %f50;
	ld.shared.f32 	%f54, [%r7+36];
	ld.shared.f32 	%f55, [%r10+576];
	fma.rn.f32 	%f56, %f54, %f55, %f53;
	ld.shared.f32 	%f57, [%r7+40];
	ld.shared.f32 	%f58, [%r10+640];
	fma.rn.f32 	%f59, %f57, %f58, %f56;
	ld.shared.f32 	%f60, [%r7+44];
	ld.shared.f32 	%f61, [%r10+704];
	fma.rn.f32 	%f62, %f60, %f61, %f59;
	ld.shared.f32 	%f63, [%r7+48];
	ld.shared.f32 	%f64, [%r10+768];
	fma.rn.f32 	%f65, %f63, %f64, %f62;
	ld.shared.f32 	%f66, [%r7+52];
	ld.shared.f32 	%f67, [%r10+832];
	fma.rn.f32 	%f68, %f66, %f67, %f65;
	ld.shared.f32 	%f69, [%r7+56];
	ld.shared.f32 	%f70, [%r10+896];
	fma.rn.f32 	%f71, %f69, %f70, %f68;
	ld.shared.f32 	%f72, [%r7+60];
	ld.shared.f32 	%f73, [%r10+960];
	fma.rn.f32 	%f6, %f72, %f73, %f71;
	bar.sync 	0;
	add.s32 	%r47, %r55, 16;
	setp.ge.s32 	%p10, %r47, %r34;
	mov.f32 	%f174, 0f00000000;
	or.pred  	%p11, %p3, %p10;
	@%p11 bra 	$L__BB1_9;
	ld.global.f32 	%f174, [%rd3+64];
$L__BB1_9:
	st.shared.f32 	[%r8], %f174;
	add.s32 	%r48, %r58, 16;
	setp.ge.s32 	%p13, %r48, %r34;
	mov.f32 	%f175, 0f00000000;
	or.pred  	%p14, %p6, %p13;
	@%p14 bra 	$L__BB1_11;
	mul.wide.s32 	%rd10, %r57, 4;
	add.s64 	%rd11, %rd1, %rd10;
	ld.global.f32 	%f175, [%rd11];
$L__BB1_11:
	st.shared.f32 	[%r9], %f175;
	bar.sync 	0;
	ld.shared.f32 	%f75, [%r7];
	ld.shared.f32 	%f76, [%r10];
	fma.rn.f32 	%f77, %f75, %f76, %f6;
	ld.shared.f32 	%f78, [%r7+4];
	ld.shared.f32 	%f79, [%r10+64];
	fma.rn.f32 	%f80, %f78, %f79, %f77;
	ld.shared.f32 	%f81, [%r7+8];
	ld.shared.f32 	%f82, [%r10+128];
	fma.rn.f32 	%f83, %f81, %f82, %f80;
	ld.shared.f32 	%f84, [%r7+12];
	ld.shared.f32 	%f85, [%r10+192];
	fma.rn.f32 	%f86, %f84, %f85, %f83;
	ld.shared.f32 	%f87, [%r7+16];
	ld.shared.f32 	%f88, [%r10+256];
	fma.rn.f32 	%f89, %f87, %f88, %f86;
	ld.shared.f32 	%f90, [%r7+20];
	ld.shared.f32 	%f91, [%r10+320];
	fma.rn.f32 	%f92, %f90, %f91, %f89;
	ld.shared.f32 	%f93, [%r7+24];
	ld.shared.f32 	%f94, [%r10+384];
	fma.rn.f32 	%f95, %f93, %f94, %f92;
	ld.shared.f32 	%f96, [%r7+28];
	ld.shared.f32 	%f97, [%r10+448];
	fma.rn.f32 	%f98, %f96, %f97, %f95;
	ld.shared.f32 	%f99, [%r7+32];
	ld.shared.f32 	%f100, [%r10+512];
	fma.rn.f32 	%f101, %f99, %f100, %f98;
	ld.shared.f32 	%f102, [%r7+36];
	ld.shared.f32 	%f103, [%r10+576];
	fma.rn.f32 	%f104, %f102, %f103, %f101;
	ld.shared.f32 	%f105, [%r7+40];
	ld.shared.f32 	%f106, [%r10+640];
	fma.rn.f32 	%f107, %f105, %f106, %f104;
	ld.shared.f32 	%f108, [%r7+44];
	ld.shared.f32 	%f109, [%r10+704];
	fma.rn.f32 	%f110, %f108, %f109, %f107;
	ld.shared.f32 	%f111, [%r7+48];
	ld.shared.f32 	%f112, [%r10+768];
	fma.rn.f32 	%f113, %f111, %f112, %f110;
	ld.shared.f32 	%f114, [%r7+52];
	ld.shared.f32 	%f115, [%r10+832];
	fma.rn.f32 	%f116, %f114, %f115, %f113;
	ld.shared.f32 	%f117, [%r7+56];
	ld.shared.f32 	%f118, [%r10+896];
	fma.rn.f32 	%f119, %f117, %f118, %f116;
	ld.shared.f32 	%f120, [%r7+60];
	ld.shared.f32 	%f121, [%r10+960];
	fma.rn.f32 	%f180, %f120, %f121, %f119;
	bar.sync 	0;
	add.s32 	%r59, %r59, 2;
	add.s32 	%r58, %r58, 32;
	add.s32 	%r57, %r57, %r13;
	add.s32 	%r56, %r56, %r13;
	add.s32 	%r55, %r55, 32;
	add.s32 	%r54, %r54, 32;
	setp.ne.s32 	%p15, %r59, 0;
	@%p15 bra 	$L__BB1_3;
	and.b32  	%r60, %r5, 2147483616;
$L__BB1_13:
	and.b32  	%r49, %r5, 16;
	setp.eq.s32 	%p16, %r49, 0;
	@%p16 bra 	$L__BB1_19;
	setp.ge.s32 	%p17, %r4, %r32;
	add.s32 	%r50, %r60, %r1;
	add.s32 	%r31, %r60, %r3;
	setp.ge.s32 	%p18, %r50, %r34;
	mov.f32 	%f178, 0f00000000;
	or.pred  	%p19, %p17, %p18;
	@%p19 bra 	$L__BB1_16;
	add.s32 	%r51, %r50, %r6;
	mul.wide.s32 	%rd12, %r51, 4;
	add.s64 	%rd13, %rd2, %rd12;
	ld.global.f32 	%f178, [%rd13];
$L__BB1_16:
	setp.ge.s32 	%p20, %r2, %r33;
	st.shared.f32 	[%r8], %f178;
	setp.ge.s32 	%p21, %r31, %r34;
	mov.f32 	%f179, 0f00000000;
	or.pred  	%p22, %p20, %p21;
	@%p22 bra 	$L__BB1_18;
	mad.lo.s32 	%r52, %r31, %r33, %r2;
	mul.wide.s32 	%rd14, %r52, 4;
	add.s64 	%rd15, %rd1, %rd14;
	ld.global.f32 	%f179, [%rd15];
$L__BB1_18:
	st.shared.f32 	[%r9], %f179;
	bar.sync 	0;
	ld.shared.f32 	%f124, [%r7];
	ld.shared.f32 	%f125, [%r10];
	fma.rn.f32 	%f126, %f124, %f125, %f180;
	ld.shared.f32 	%f127, [%r7+4];
	ld.shared.f32 	%f128, [%r10+64];
	fma.rn.f32 	%f129, %f127, %f128, %f126;
	ld.shared.f32 	%f130, [%r7+8];
	ld.shared.f32 	%f131, [%r10+128];
	fma.rn.f32 	%f132, %f130, %f131, %f129;
	ld.shared.f32 	%f133, [%r7+12];
	ld.shared.f32 	%f134, [%r10+192];
	fma.rn.f32 	%f135, %f133, %f134, %f132;
	ld.shared.f32 	%f136, [%r7+16];
	ld.shared.f32 	%f137, [%r10+256];
	fma.rn.f32 	%f138, %f136, %f137, %f135;
	ld.shared.f32 	%f139, [%r7+20];
	ld.shared.f32 	%f140, [%r10+320];
	fma.rn.f32 	%f141, %f139, %f140, %f138;
	ld.shared.f32 	%f142, [%r7+24];
	ld.shared.f32 	%f143, [%r10+384];
	fma.rn.f32 	%f144, %f142, %f143, %f141;
	ld.shared.f32 	%f145, [%r7+28];
	ld.shared.f32 	%f146, [%r10+448];
	fma.rn.f32 	%f147, %f145, %f146, %f144;
	ld.shared.f32 	%f148, [%r7+32];
	ld.shared.f32 	%f149, [%r10+512];
	fma.rn.f32 	%f150, %f148, %f149, %f147;
	ld.shared.f32 	%f151, [%r7+36];
	ld.shared.f32 	%f152, [%r10+576];
	fma.rn.f32 	%f153, %f151, %f152, %f150;
	ld.shared.f32 	%f154, [%r7+40];
	ld.shared.f32 	%f155, [%r10+640];
	fma.rn.f32 	%f156, %f154, %f155, %f153;
	ld.shared.f32 	%f157, [%r7+44];
	ld.shared.f32 	%f158, [%r10+704];
	fma.rn.f32 	%f159, %f157, %f158, %f156;
	ld.shared.f32 	%f160, [%r7+48];
	ld.shared.f32 	%f161, [%r10+768];
	fma.rn.f32 	%f162, %f160, %f161, %f159;
	ld.shared.f32 	%f163, [%r7+52];
	ld.shared.f32 	%f164, [%r10+832];
	fma.rn.f32 	%f165, %f163, %f164, %f162;
	ld.shared.f32 	%f166, [%r7+56];
	ld.shared.f32 	%f167, [%r10+896];
	fma.rn.f32 	%f168, %f166, %f167, %f165;
	ld.shared.f32 	%f169, [%r7+60];
	ld.shared.f32 	%f170, [%r10+960];
	fma.rn.f32 	%f180, %f169, %f170, %f168;
	bar.sync 	0;
$L__BB1_19:
	setp.ge.s32 	%p23, %r4, %r32;
	setp.ge.s32 	%p24, %r2, %r33;
	or.pred  	%p25, %p23, %p24;
	@%p25 bra 	$L__BB1_21;
	ld.param.u64 	%rd19, [_Z16matmul_v2_kernelILi16EEvPKfS1_Pfiii_param_2];
	mad.lo.s32 	%r53, %r33, %r4, %r2;
	cvta.to.global.u64 	%rd16, %rd19;
	mul.wide.s32 	%rd17, %r53, 4;
	add.s64 	%rd18, %rd16, %rd17;
	st.global.f32 	[%rd18], %f180;
$L__BB1_21:
	ret;

}


// ===== COMPILED SASS (sm_100) =====

	.target	sm_100

	.elftype	@"ET_EXEC"


//--------------------- .note.nv.tkinfo           --------------------------
	.section	.note.nv.tkinfo,"",@"SHT_NOTE"
	.sectionflags	@"SHF_NOTE_NV_TKINFO"
	.tkinfo
        /*0018*/ 	.word	0x00000002
        /*0030*/ 	.string	""
        /*0030*/ 	.string	"ptxas"
        /*0030*/ 	.string	"Cuda compilation tools, release 13.0, V13.0.88"
        /*0030*/ 	.string	"Build cuda_13.0.r13.0/compiler.36424714_0"
        /*0030*/ 	.string	"-arch sm_100 -m 64 "



//--------------------- .note.nv.cuinfo           --------------------------
	.section	.note.nv.cuinfo,"",@"SHT_NOTE"
	.sectionflags	@"SHF_NOTE_NV_CUINFO"
        /*0018*/ 	.short	0x0002
        /*001a*/ 	.short	0x0064
        /*001c*/ 	.short	0x0082
	.zero		2


//--------------------- .nv.info                  --------------------------
	.section	.nv.info,"",@"SHT_CUDA_INFO"
	.align	4


	//----- nvinfo : EIATTR_REGCOUNT
	.align		4
        /*0000*/ 	.byte	0x04, 0x2f
        /*0002*/ 	.short	(.L_1 - .L_0)
	.align		4
.L_0:
        /*0004*/ 	.word	index@(_Z16matmul_v1_kernelPKfS0_Pfiii)
        /*0008*/ 	.word	0x00000020


	//----- nvinfo : EIATTR_FRAME_SIZE
	.align		4
.L_1:
        /*000c*/ 	.byte	0x04, 0x11
        /*000e*/ 	.short	(.L_3 - .L_2)
	.align		4
.L_2:
        /*0010*/ 	.word	index@(_Z16matmul_v1_kernelPKfS0_Pfiii)
        /*0014*/ 	.word	0x00000000


	//----- nvinfo : EIATTR_REGCOUNT
	.align		4
.L_3:
        /*0018*/ 	.byte	0x04, 0x2f
        /*001a*/ 	.short	(.L_5 - .L_4)
	.align		4
.L_4:
        /*001c*/ 	.word	index@(_Z16matmul_v2_kernelILi16EEvPKfS1_Pfiii)
        /*0020*/ 	.word	0x00000020


	//----- nvinfo : EIATTR_FRAME_SIZE
	.align		4
.L_5:
        /*0024*/ 	.byte	0x04, 0x11
        /*0026*/ 	.short	(.L_7 - .L_6)
	.align		4
.L_6:
        /*0028*/ 	.word	index@(_Z16matmul_v2_kernelILi16EEvPKfS1_Pfiii)
        /*002c*/ 	.word	0x00000000


	//----- nvinfo : EIATTR_MIN_STACK_SIZE
	.align		4
.L_7:
        /*0030*/ 	.byte	0x04, 0x12
        /*0032*/ 	.short	(.L_9 - .L_8)
	.align		4
.L_8:
        /*0034*/ 	.word	index@(_Z16matmul_v2_kernelILi16EEvPKfS1_Pfiii)
        /*0038*/ 	.word	0x00000000


	//----- nvinfo : EIATTR_MIN_STACK_SIZE
	.align		4
.L_9:
        /*003c*/ 	.byte	0x04, 0x12
        /*003e*/ 	.short	(.L_11 - .L_10)
	.align		4
.L_10:
        /*0040*/ 	.word	index@(_Z16matmul_v1_kernelPKfS0_Pfiii)
        /*0044*/ 	.word	0x00000000
.L_11:


//--------------------- .nv.compat                --------------------------
	.section	.nv.compat,"",@"SHT_CUDA_COMPAT_INFO"
	.align	4
        /*0000*/ 	.byte	0x02, 0x09, 0x00, 0x00, 0x02, 0x02, 0x01, 0x00, 0x02, 0x05, 0x05, 0x00, 0x03, 0x07, 0x01, 0x01
        /*0010*/ 	.byte	0x02, 0x03, 0x00, 0x00, 0x02, 0x06, 0x01, 0x00, 0x04, 0x0b, 0x08, 0x00, 0x09, 0x00, 0x00, 0x00
        /*0020*/ 	.byte	0x00, 0x00, 0x00, 0x00


//--------------------- .nv.info._Z16matmul_v2_kernelILi16EEvPKfS1_Pfiii --------------------------
	.section	.nv.info._Z16matmul_v2_kernelILi16EEvPKfS1_Pfiii,"",@"SHT_CUDA_INFO"
	.sectionflags	@""
	.align	4


	//----- nvinfo : EIATTR_CUDA_API_VERSION
	.align		4
        /*0000*/ 	.byte	0x04, 0x37
        /*0002*/ 	.short	(.L_13 - .L_12)
.L_12:
        /*0004*/ 	.word	0x00000082


	//----- nvinfo : EIATTR_KPARAM_INFO
	.align		4
.L_13:
        /*0008*/ 	.byte	0x04, 0x17
        /*000a*/ 	.short	(.L_15 - .L_14)
.L_14:
        /*000c*/ 	.word	0x00000000
        /*0010*/ 	.short	0x0005
        /*0012*/ 	.short	0x0020
        /*0014*/ 	.byte	0x00, 0xf0, 0x11, 0x00


	//----- nvinfo : EIATTR_KPARAM_INFO
	.align		4
.L_15:
        /*0018*/ 	.byte	0x04, 0x17
        /*001a*/ 	.short	(.L_17 - .L_16)
.L_16:
        /*001c*/ 	.word	0x00000000
        /*0020*/ 	.short	0x0004
        /*0022*/ 	.short	0x001c
        /*0024*/ 	.byte	0x00, 0xf0, 0x11, 0x00


	//----- nvinfo : EIATTR_KPARAM_INFO
	.align		4
.L_17:
        /*0028*/ 	.byte	0x04, 0x17
        /*002a*/ 	.short	(.L_19 - .L_18)
.L_18:
        /*002c*/ 	.word	0x00000000
        /*0030*/ 	.short	0x0003
        /*0032*/ 	.short	0x0018
        /*0034*/ 	.byte	0x00, 0xf0, 0x11, 0x00


	//----- nvinfo : EIATTR_KPARAM_INFO
	.align		4
.L_19:
        /*0038*/ 	.byte	0x04, 0x17
        /*003a*/ 	.short	(.L_21 - .L_20)
.L_20:
        /*003c*/ 	.word	0x00000000
        /*0040*/ 	.short	0x0002
        /*0042*/ 	.short	0x0010
        /*0044*/ 	.byte	0x00, 0xf5, 0x21, 0x00


	//----- nvinfo : EIATTR_KPARAM_INFO
	.align		4
.L_21:
        /*0048*/ 	.byte	0x04, 0x17
        /*004a*/ 	.short	(.L_23 - .L_22)
.L_22:
        /*004c*/ 	.word	0x00000000
        /*0050*/ 	.short	0x0001
        /*0052*/ 	.short	0x0008
        /*0054*/ 	.byte	0x00, 0xf5, 0x21, 0x00


	//----- nvinfo : EIATTR_KPARAM_INFO
	.align		4
.L_23:
        /*0058*/ 	.byte	0x04, 0x17
        /*005a*/ 	.short	(.L_25 - .L_24)
.L_24:
        /*005c*/ 	.word	0x00000000
        /*0060*/ 	.short	0x0000
        /*0062*/ 	.short	0x0000
        /*0064*/ 	.byte	0x00, 0xf5, 0x21, 0x00


	//----- nvinfo : EIATTR_SPARSE_MMA_MASK
	.align		4
.L_25:
        /*0068*/ 	.byte	0x03, 0x50
        /*006a*/ 	.short	0x0000


	//----- nvinfo : EIATTR_MAXREG_COUNT
	.align		4
        /*006c*/ 	.byte	0x03, 0x1b
        /*006e*/ 	.short	0x00ff


	//----- nvinfo : EIATTR_NUM_BARRIERS
	.align		4
        /*0070*/ 	.byte	0x02, 0x4c
        /*0072*/ 	.byte	0x01
	.zero		1


	//----- nvinfo : EIATTR_MERCURY_ISA_VERSION
	.align		4
        /*0074*/ 	.byte	0x03, 0x5f
        /*0076*/ 	.short	0x0101


	//----- nvinfo : EIATTR_VRC_CTA_INIT_COUNT
	.align		4
        /*0078*/ 	.byte	0x02, 0x4a
	.zero		1
	.zero		1


	//----- nvinfo : EIATTR_EXIT_INSTR_OFFSETS
	.align		4
        /*007c*/ 	.byte	0x04, 0x1c
        /*007e*/ 	.short	(.L_27 - .L_26)


	//   ....[0]....
.L_26:
        /*0080*/ 	.word	0x00000d80


	//   ....[1]....
        /*0084*/ 	.word	0x00000dd0


	//----- nvinfo : EIATTR_CBANK_PARAM_SIZE
	.align		4
.L_27:
        /*0088*/ 	.byte	0x03, 0x19
        /*008a*/ 	.short	0x0024


	//----- nvinfo : EIATTR_PARAM_CBANK
	.align		4
        /*008c*/ 	.byte	0x04, 0x0a
        /*008e*/ 	.short	(.L_29 - .L_28)
	.align		4
.L_28:
        /*0090*/ 	.word	index@(.nv.constant0._Z16matmul_v2_kernelILi16EEvPKfS1_Pfiii)
        /*0094*/ 	.short	0x0380
        /*0096*/ 	.short	0x0024


	//----- nvinfo : EIATTR_SW_WAR
	.align		4
.L_29:
        /*0098*/ 	.byte	0x04, 0x36
        /*009a*/ 	.short	(.L_31 - .L_30)
.L_30:
        /*009c*/ 	.word	0x00000008
.L_31:


//--------------------- .nv.info._Z16matmul_v1_kernelPKfS0_Pfiii --------------------------
	.section	.nv.info._Z16matmul_v1_kernelPKfS0_Pfiii,"",@"SHT_CUDA_INFO"
	.sectionflags	@""
	.align	4


	//----- nvinfo : EIATTR_CUDA_API_VERSION
	.align		4
        /*0000*/ 	.byte	0x04, 0x37
        /*0002*/ 	.short	(.L_33 - .L_32)
.L_32:
        /*0004*/ 	.word	0x00000082


	//----- nvinfo : EIATTR_KPARAM_INFO
	.align		4
.L_33:
        /*0008*/ 	.byte	0x04, 0x17
        /*000a*/ 	.short	(.L_35 - .L_34)
.L_34:
        /*000c*/ 	.word	0x00000000
        /*0010*/ 	.short	0x0005
        /*0012*/ 	.short	0x0020
        /*0014*/ 	.byte	0x00, 0xf0, 0x11, 0x00


	//----- nvinfo : EIATTR_KPARAM_INFO
	.align		4
.L_35:
        /*0018*/ 	.byte	0x04, 0x17
        /*001a*/ 	.short	(.L_37 - .L_36)
.L_36:
        /*001c*/ 	.word	0x00000000
        /*0020*/ 	.short	0x0004
        /*0022*/ 	.short	0x001c
        /*0024*/ 	.byte	0x00, 0xf0, 0x11, 0x00


	//----- nvinfo : EIATTR_KPARAM_INFO
	.align		4
.L_37:
        /*0028*/ 	.byte	0x04, 0x17
        /*002a*/ 	.short	(.L_39 - .L_38)
.L_38:
        /*002c*/ 	.word	0x00000000
        /*0030*/ 	.short	0x0003
        /*0032*/ 	.short	0x0018
        /*0034*/ 	.byte	0x00, 0xf0, 0x11, 0x00


	//----- nvinfo : EIATTR_KPARAM_INFO
	.align		4
.L_39:
        /*0038*/ 	.byte	0x04, 0x17
        /*003a*/ 	.short	(.L_41 - .L_40)
.L_40:
        /*003c*/ 	.word	0x00000000
        /*0040*/ 	.short	0x0002
        /*0042*/ 	.short	0x0010
        /*0044*/ 	.byte	0x00, 0xf5, 0x21, 0x00


	//----- nvinfo : EIATTR_KPARAM_INFO
	.align		4
.L_41:
        /*0048*/ 	.byte	0x04, 0x17
        /*004a*/ 	.short	(.L_43 - .L_42)
.L_42:
        /*004c*/ 	.word	0x00000000
        /*0050*/ 	.short	0x0001
        /*0052*/ 	.short	0x0008
        /*0054*/ 	.byte	0x00, 0xf5, 0x21, 0x00


	//----- nvinfo : EIATTR_KPARAM_INFO
	.align		4
.L_43:
        /*0058*/ 	.byte	0x04, 0x17
        /*005a*/ 	.short	(.L_45 - .L_44)
.L_44:
        /*005c*/ 	.word	0x00000000
        /*0060*/ 	.short	0x0000
        /*0062*/ 	.short	0x0000
        /*0064*/ 	.byte	0x00, 0xf5, 0x21, 0x00


	//----- nvinfo : EIATTR_SPARSE_MMA_MASK
	.align		4
.L_45:
        /*0068*/ 	.byte	0x03, 0x50
        /*006a*/ 	.short	0x0000


	//----- nvinfo : EIATTR_MAXREG_COUNT
	.align		4
        /*006c*/ 	.byte	0x03, 0x1b
        /*006e*/ 	.short	0x00ff


	//----- nvinfo : EIATTR_MERCURY_ISA_VERSION
	.align		4
        /*0070*/ 	.byte	0x03, 0x5f
        /*0072*/ 	.short	0x0101


	//----- nvinfo : EIATTR_VRC_CTA_INIT_COUNT
	.align		4
        /*0074*/ 	.byte	0x02, 0x4a
	.zero		1
	.zero		1


	//----- nvinfo : EIATTR_EXIT_INSTR_OFFSETS
	.align		4
        /*0078*/ 	.byte	0x04, 0x1c
        /*007a*/ 	.short	(.L_47 - .L_46)


	//   ....[0]....
.L_46:
        /*007c*/ 	.word	0x000000c0


	//   ....[1]....
        /*0080*/ 	.word	0x000008e0


	//----- nvinfo : EIATTR_CBANK_PARAM_SIZE
	.align		4
.L_47:
        /*0084*/ 	.byte	0x03, 0x19
        /*0086*/ 	.short	0x0024


	//----- nvinfo : EIATTR_PARAM_CBANK
	.align		4
        /*0088*/ 	.byte	0x04, 0x0a
        /*008a*/ 	.short	(.L_49 - .L_48)
	.align		4
.L_48:
        /*008c*/ 	.word	index@(.nv.constant0._Z16matmul_v1_kernelPKfS0_Pfiii)
        /*0090*/ 	.short	0x0380
        /*0092*/ 	.short	0x0024


	//----- nvinfo : EIATTR_SW_WAR
	.align		4
.L_49:
        /*0094*/ 	.byte	0x04, 0x36
        /*0096*/ 	.short	(.L_51 - .L_50)
.L_50:
        /*0098*/ 	.word	0x00000008
.L_51:


//--------------------- .nv.callgraph             --------------------------
	.section	.nv.callgraph,"",@"SHT_CUDA_CALLGRAPH"
	.align	4
	.sectionentsize	8
	.align		4
        /*0000*/ 	.word	0x00000000
	.align		4
        /*0004*/ 	.word	0xffffffff
	.align		4
        /*0008*/ 	.word	0x00000000
	.align		4
        /*000c*/ 	.word	0xfffffffe
	.align		4
        /*0010*/ 	.word	0x00000000
	.align		4
        /*0014*/ 	.word	0xfffffffd
	.align		4
        /*0018*/ 	.word	0x00000000
	.align		4
        /*001c*/ 	.word	0xfffffffc


//--------------------- .text._Z16matmul_v2_kernelILi16EEvPKfS1_Pfiii --------------------------
	.section	.text._Z16matmul_v2_kernelILi16EEvPKfS1_Pfiii,"ax",@progbits
	.align	128
        .global         _Z16matmul_v2_kernelILi16EEvPKfS1_Pfiii
        .type           _Z16matmul_v2_kernelILi16EEvPKfS1_Pfiii,@function
        .size           _Z16matmul_v2_kernelILi16EEvPKfS1_Pfiii,(.L_x_9 - _Z16matmul_v2_kernelILi16EEvPKfS1_Pfiii)
        .other          _Z16matmul_v2_kernelILi16EEvPKfS1_Pfiii,@"STO_CUDA_ENTRY STV_DEFAULT"
_Z16matmul_v2_kernelILi16EEvPKfS1_Pfiii:
.text._Z16matmul_v2_kernelILi16EEvPKfS1_Pfiii:
[----:B------:R-:W-:Y:S01]  /*0000*/  LDC R1, c[0x0][0x37c] ;  /* 0x0000df00ff017b82 */ /* 0x000fe20000000800 */
[----:B------:R-:W0:Y:S01]  /*0010*/  S2R R12, SR_TID.X ;  /* 0x00000000000c7919 */ /* 0x000e220000002100 */
[----:B------:R-:W1:Y:S06]  /*0020*/  LDCU UR7, c[0x0][0x3a0] ;  /* 0x00007400ff0777ac */ /* 0x000e6c0008000800 */
[----:B------:R-:W0:Y:S01]  /*0030*/  S2UR UR4, SR_CTAID.X ;  /* 0x00000000000479c3 */ /* 0x000e220000002500 */
[----:B------:R-:W-:Y:S01]  /*0040*/  HFMA2 R23, -RZ, RZ, 0, 0 ;  /* 0x00000000ff177431 */ /* 0x000fe200000001ff */
[----:B------:R-:W2:Y:S01]  /*0050*/  S2R R15, SR_TID.Y ;  /* 0x00000000000f7919 */ /* 0x000ea20000002200 */
[----:B------:R-:W3:Y:S05]  /*0060*/  LDCU.64 UR8, c[0x0][0x358] ;  /* 0x00006b00ff0877ac */ /* 0x000eea0008000a00 */
[----:B------:R-:W0:Y:S08]  /*0070*/  LDC R3, c[0x0][0x360] ;  /* 0x0000d800ff037b82 */ /* 0x000e300000000800 */
[----:B------:R-:W2:Y:S01]  /*0080*/  S2UR UR5, SR_CTAID.Y ;  /* 0x00000000000579c3 */ /* 0x000ea20000002600 */
[----:B-1----:R-:W-:-:S07]  /*0090*/  UISETP.GE.AND UP0, UPT, UR7, 0x1, UPT ;  /* 0x000000010700788c */ /* 0x002fce000bf06270 */
[----:B------:R-:W2:Y:S01]  /*00a0*/  LDC R2, c[0x0][0x364] ;  /* 0x0000d900ff027b82 */ /* 0x000ea20000000800 */
[----:B0-----:R-:W-:Y:S02]  /*00b0*/  IMAD R0, R3, UR4, R12 ;  /* 0x0000000403007c24 */ /* 0x001fe4000f8e020c */
[----:B--2---:R-:W-:Y:S01]  /*00c0*/  IMAD R3, R2, UR5, R15 ;  /* 0x0000000502037c24 */ /* 0x004fe2000f8e020f */
[----:B---3--:R-:W-:Y:S06]  /*00d0*/  BRA.U !UP0, `(.L_x_0) ;  /* 0x0000000d081c7547 */ /* 0x008fec000b800000 */
[----:B------:R-:W0:Y:S01]  /*00e0*/  S2UR UR6, SR_CgaCtaId ;  /* 0x00000000000679c3 */ /* 0x000e220000008800 */
[----:B------:R-:W-:Y:S01]  /*00f0*/  UMOV UR4, 0x400 ;  /* 0x0000040000047882 */ /* 0x000fe20000000000 */
[----:B------:R-:W-:Y:S01]  /*0100*/  UISETP.GE.U32.AND UP0, UPT, UR7, 0x11, UPT ;  /* 0x000000110700788c */ /* 0x000fe2000bf06070 */
[----:B------:R-:W-:Y:S01]  /*0110*/  MOV R23, RZ ;  /* 0x000000ff00177202 */ /* 0x000fe20000000f00 */
[----:B------:R-:W-:Y:S02]  /*0120*/  UIADD3 UR5, UPT, UPT, UR4, 0x400, URZ ;  /* 0x0000040004057890 */ /* 0x000fe4000fffe0ff */
[----:B0-----:R-:W-:Y:S02]  /*0130*/  ULEA UR4, UR6, UR4, 0x18 ;  /* 0x0000000406047291 */ /* 0x001fe4000f8ec0ff */
[----:B------:R-:W-:Y:S02]  /*0140*/  ULEA UR5, UR6, UR5, 0x18 ;  /* 0x0000000506057291 */ /* 0x000fe4000f8ec0ff */
[----:B------:R-:W-:-:S02]  /*0150*/  UIADD3 UR6, UPT, UPT, UR7, 0xf, URZ ;  /* 0x0000000f07067890 */ /* 0x000fc4000fffe0ff */
[C---:B------:R-:W-:Y:S01]  /*0160*/  LEA R2, R15.reuse, UR4, 0x6 ;  /* 0x000000040f027c11 */ /* 0x040fe2000f8e30ff */
[----:B------:R-:W-:Y:S01]  /*0170*/  UMOV UR4, URZ ;  /* 0x000000ff00047c82 */ /* 0x000fe20008000000 */
[C---:B------:R-:W-:Y:S02]  /*0180*/  LEA R16, R12.reuse, UR5, 0x2 ;  /* 0x000000050c107c11 */ /* 0x040fe4000f8e10ff */
[----:B------:R-:W-:Y:S02]  /*0190*/  LEA R21, R12, R2, 0x2 ;  /* 0x000000020c157211 */ /* 0x000fe400078e10ff */
[----:B------:R-:W-:Y:S01]  /*01a0*/  LEA R19, R15, R16, 0x6 ;  /* 0x000000100f137211 */ /* 0x000fe200078e30ff */
[----:B------:R-:W-:Y:S06]  /*01b0*/  BRA.U !UP0, `(.L_x_1) ;  /* 0x0000000508f47547 */ /* 0x000fec000b800000 */
[----:B------:R-:W0:Y:S01]  /*01c0*/  LDC R13, c[0x0][0x39c] ;  /* 0x0000e700ff0d7b82 */ /* 0x000e220000000800 */
[----:B------:R-:W1:Y:S01]  /*01d0*/  LDCU.64 UR10, c[0x0][0x398] ;  /* 0x00007300ff0a77ac */ /* 0x000e620008000a00 */
[----:B------:R-:W-:Y:S01]  /*01e0*/  IADD3 R5, PT, PT, R15, 0x10, RZ ;  /* 0x000000100f057810 */ /* 0x000fe20007ffe0ff */
[----:B------:R-:W-:Y:S01]  /*01f0*/  IMAD R18, R3, UR7, R12 ;  /* 0x0000000703127c24 */ /* 0x000fe2000f8e020c */
[----:B------:R-:W-:Y:S01]  /*0200*/  MOV R23, RZ ;  /* 0x000000ff00177202 */ /* 0x000fe20000000f00 */
[----:B------:R-:W-:Y:S01]  /*0210*/  USHF.R.U32.HI UR4, URZ, 0x4, UR6 ;  /* 0x00000004ff047899 */ /* 0x000fe20008011606 */
[----:B------:R-:W-:Y:S01]  /*0220*/  MOV R17, R12 ;  /* 0x0000000c00117202 */ /* 0x000fe20000000f00 */
[----:B------:R-:W2:Y:S01]  /*0230*/  LDCU UR5, c[0x0][0x3a0] ;  /* 0x00007400ff0577ac */ /* 0x000ea20008000800 */
[----:B------:R-:W3:Y:S01]  /*0240*/  LDC.64 R24, c[0x0][0x380] ;  /* 0x0000e000ff187b82 */ /* 0x000ee20000000a00 */
[----:B------:R-:W-:Y:S01]  /*0250*/  MOV R14, R15 ;  /* 0x0000000f000e7202 */ /* 0x000fe20000000f00 */
[----:B------:R-:W-:-:S04]  /*0260*/  ULOP3.LUT UR4, UR4, 0x7fffffe, URZ, 0xc0, !UPT ;  /* 0x07fffffe04047892 */ /* 0x000fc8000f8ec0ff */
[----:B------:R-:W-:Y:S01]  /*0270*/  UIADD3 UR4, UPT, UPT, -UR4, URZ, URZ ;  /* 0x000000ff04047290 */ /* 0x000fe2000fffe1ff */
[----:B-1----:R-:W-:Y:S01]  /*0280*/  ISETP.GE.AND P1, PT, R3, UR10, PT ;  /* 0x0000000a03007c0c */ /* 0x002fe2000bf26270 */
[--C-:B------:R-:W-:Y:S02]  /*0290*/  IMAD R22, R5, UR11, R0.reuse ;  /* 0x0000000b05167c24 */ /* 0x100fe4000f8e0200 */
[----:B------:R-:W-:-:S10]  /*02a0*/  IMAD R20, R15, UR11, R0 ;  /* 0x0000000b0f147c24 */ /* 0x000fd4000f8e0200 */
.L_x_2:
[----:B0-----:R-:W-:Y:S01]  /*02b0*/  ISETP.GE.AND P0, PT, R0, R13, PT ;  /* 0x0000000d0000720c */ /* 0x001fe20003f06270 */
[----:B--2---:R-:W-:Y:S01]  /*02c0*/  UMOV UR7, UR5 ;  /* 0x0000000500077c82 */ /* 0x004fe20008000000 */
[----:B------:R-:W-:Y:S01]  /*02d0*/  HFMA2 R28, -RZ, RZ, 0, 0 ;  /* 0x00000000ff1c7431 */ /* 0x000fe200000001ff */
[----:B------:R-:W-:Y:S01]  /*02e0*/  ISETP.GE.OR P2, PT, R17, UR7, P1 ;  /* 0x0000000711007c0c */ /* 0x000fe20008f46670 */
[----:B---3--:R-:W-:Y:S01]  /*02f0*/  IMAD.WIDE R26, R18, 0x4, R24 ;  /* 0x00000004121a7825 */ /* 0x008fe200078e0218 */
[----:B------:R-:W-:Y:S02]  /*0300*/  ISETP.GE.OR P3, PT, R14, UR7, P0 ;  /* 0x000000070e007c0c */ /* 0x000fe40008766670 */
[----:B------:R-:W-:-:S09]  /*0310*/  MOV R6, RZ ;  /* 0x000000ff00067202 */ /* 0x000fd20000000f00 */
[----:B------:R-:W2:Y:S02]  /*0320*/  @!P2 LDG.E R6, desc[UR8][R26.64] ;  /* 0x000000081a06a981 */ /* 0x000ea4000c1e1900 */
[----:B------:R-:W0:Y:S02]  /*0330*/  @!P3 LDC.64 R4, c[0x0][0x388] ;  /* 0x0000e200ff04bb82 */ /* 0x000e240000000a00 */
[----:B0-----:R-:W-:-:S05]  /*0340*/  @!P3 IMAD.WIDE R4, R20, 0x4, R4 ;  /* 0x000000041404b825 */ /* 0x001fca00078e0204 */
[----:B------:R-:W3:Y:S04]  /*0350*/  @!P3 LDG.E R28, desc[UR8][R4.64] ;  /* 0x00000008041cb981 */ /* 0x000ee8000c1e1900 */
[----:B--2---:R-:W-:Y:S04]  /*0360*/  STS [R21], R6 ;  /* 0x0000000615007388 */ /* 0x004fe80000000800 */
[----:B---3--:R-:W-:Y:S01]  /*0370*/  STS [R19], R28 ;  /* 0x0000001c13007388 */ /* 0x008fe20000000800 */
[----:B------:R-:W-:Y:S06]  /*0380*/  BAR.SYNC.DEFER_BLOCKING 0x0 ;  /* 0x0000000000007b1d */ /* 0x000fec0000010000 */
[----:B------:R-:W-:Y:S04]  /*0390*/  LDS R29, [R16] ;  /* 0x00000000101d7984 */ /* 0x000fe80000000800 */
[----:B------:R-:W0:Y:S04]  /*03a0*/  LDS.128 R8, [R2] ;  /* 0x0000000002087984 */ /* 0x000e280000000c00 */
[----:B------:R-:W1:Y:S04]  /*03b0*/  LDS R4, [R16+0x40] ;  /* 0x0000400010047984 */ /* 0x000e680000000800 */
[----:B------:R-:W2:Y:S01]  /*03c0*/  LDS R7, [R16+0x80] ;  /* 0x0000800010077984 */ /* 0x000ea20000000800 */
[----:B0-----:R-:W-:-:S03]  /*03d0*/  FFMA R29, R8, R29, R23 ;  /* 0x0000001d081d7223 */ /* 0x001fc60000000017 */
[----:B------:R-:W0:Y:S01]  /*03e0*/  LDS R8, [R16+0xc0] ;  /* 0x0000c00010087984 */ /* 0x000e220000000800 */
[----:B-1----:R-:W-:-:S03]  /*03f0*/  FFMA R29, R4, R9, R29 ;  /* 0x00000009041d7223 */ /* 0x002fc6000000001d */
[----:B------:R-:W-:Y:S01]  /*0400*/  LDS R9, [R16+0x100] ;  /* 0x0001000010097984 */ /* 0x000fe20000000800 */
[----:B--2---:R-:W-:-:S03]  /*0410*/  FFMA R29, R7, R10, R29 ;  /* 0x0000000a071d7223 */ /* 0x004fc6000000001d */
[----:B------:R-:W1:Y:S04]  /*0420*/  LDS.128 R4, [R2+0x10] ;  /* 0x0000100002047984 */ /* 0x000e680000000c00 */
[----:B------:R-:W2:Y:S01]  /*0430*/  LDS R23, [R16+0x140] ;  /* 0x0001400010177984 */ /* 0x000ea20000000800 */
[----:B0-----:R-:W-:-:S03]  /*0440*/  FFMA R29, R8, R11, R29 ;  /* 0x0000000b081d7223 */ /* 0x001fc6000000001d */
[----:B------:R-:W0:Y:S01]  /*0450*/  LDS R11, [R16+0x180] ;  /* 0x00018000100b7984 */ /* 0x000e220000000800 */
[----:B-1----:R-:W-:-:S03]  /*0460*/  FFMA R8, R4, R9, R29 ;  /* 0x0000000904087223 */ /* 0x002fc6000000001d */
[----:B------:R-:W1:Y:S01]  /*0470*/  LDS R4, [R16+0x1c0] ;  /* 0x0001c00010047984 */ /* 0x000e620000000800 */
[----:B--2---:R-:W-:-:S03]  /*0480*/  FFMA R8, R23, R5, R8 ;  /* 0x0000000517087223 */ /* 0x004fc60000000008 */
[----:B------:R-:W-:Y:S04]  /*0490*/  LDS R5, [R16+0x200] ;  /* 0x0002000010057984 */ /* 0x000fe80000000800 */
[----:B------:R-:W-:Y:S01]  /*04a0*/  LDS R29, [R16+0x240] ;  /* 0x00024000101d7984 */ /* 0x000fe20000000800 */
[----:B0-----:R-:W-:-:S03]  /*04b0*/  FFMA R23, R11, R6, R8 ;  /* 0x000000060b177223 */ /* 0x001fc60000000008 */
[----:B------:R-:W0:Y:S01]  /*04c0*/  LDS.128 R8, [R2+0x20] ;  /* 0x0000200002087984 */ /* 0x000e220000000c00 */
[----:B-1----:R-:W-:-:S03]  /*04d0*/  FFMA R23, R4, R7, R23 ;  /* 0x0000000704177223 */ /* 0x002fc60000000017 */
[----:B------:R-:W1:Y:S01]  /*04e0*/  LDS R7, [R16+0x280] ;  /* 0x0002800010077984 */ /* 0x000e620000000800 */
[----:B0-----:R-:W-:-:S03]  /*04f0*/  FFMA R4, R8, R5, R23 ;  /* 0x0000000508047223 */ /* 0x001fc60000000017 */
[----:B------:R-:W0:Y:S01]  /*0500*/  LDS R8, [R16+0x2c0] ;  /* 0x0002c00010087984 */ /* 0x000e220000000800 */
[----:B------:R-:W-:-:S03]  /*0510*/  FFMA R4, R29, R9, R4 ;  /* 0x000000091d047223 */ /* 0x000fc60000000004 */
[----:B------:R-:W-:Y:S01]  /*0520*/  LDS R9, [R16+0x300] ;  /* 0x0003000010097984 */ /* 0x000fe20000000800 */
[----:B-1----:R-:W-:-:S03]  /*0530*/  FFMA R23, R7, R10, R4 ;  /* 0x0000000a07177223 */ /* 0x002fc60000000004 */
[----:B------:R-:W1:Y:S01]  /*0540*/  LDS.128 R4, [R2+0x30] ;  /* 0x0000300002047984 */ /* 0x000e620000000c00 */
[----:B------:R-:W-:Y:S02]  /*0550*/  HFMA2 R28, -RZ, RZ, 0, 0 ;  /* 0x00000000ff1c7431 */ /* 0x000fe400000001ff */
[----:B0-----:R-:W-:Y:S02]  /*0560*/  FFMA R11, R8, R11, R23 ;  /* 0x0000000b080b7223 */ /* 0x001fe40000000017 */
[----:B------:R-:W0:Y:S02]  /*0570*/  LDS R23, [R16+0x340] ;  /* 0x0003400010177984 */ /* 0x000e240000000800 */
[----:B-1----:R-:W-:Y:S02]  /*0580*/  FFMA R10, R4, R9, R11 ;  /* 0x00000009040a7223 */ /* 0x002fe4000000000b */
[----:B------:R-:W1:Y:S04]  /*0590*/  LDS R11, [R16+0x380] ;  /* 0x00038000100b7984 */ /* 0x000e680000000800 */
[----:B------:R-:W2:Y:S01]  /*05a0*/  LDS R4, [R16+0x3c0] ;  /* 0x0003c00010047984 */ /* 0x000ea20000000800 */
[----:B------:R-:W-:Y:S01]  /*05b0*/  IADD3 R8, PT, PT, R17, 0x10, RZ ;  /* 0x0000001011087810 */ /* 0x000fe20007ffe0ff */
[----:B------:R-:W-:Y:S03]  /*05c0*/  BAR.SYNC.DEFER_BLOCKING 0x0 ;  /* 0x0000000000007b1d */ /* 0x000fe60000010000 */
[----:B------:R-:W-:-:S13]  /*05d0*/  ISETP.GE.OR P2, PT, R8, UR7, P1 ;  /* 0x0000000708007c0c */ /* 0x000fda0008f46670 */
[----:B------:R-:W3:Y:S01]  /*05e0*/  @!P2 LDG.E R28, desc[UR8][R26.64+0x40] ;  /* 0x000040081a1ca981 */ /* 0x000ee2000c1e1900 */
[----:B------:R-:W-:-:S04]  /*05f0*/  IADD3 R8, PT, PT, R14, 0x10, RZ ;  /* 0x000000100e087810 */ /* 0x000fc80007ffe0ff */
[----:B------:R-:W-:-:S13]  /*0600*/  ISETP.GE.OR P0, PT, R8, UR7, P0 ;  /* 0x0000000708007c0c */ /* 0x000fda0008706670 */
[----:B------:R-:W4:Y:S01]  /*0610*/  @!P0 LDC.64 R8, c[0x0][0x388] ;  /* 0x0000e200ff088b82 */ /* 0x000f220000000a00 */
[----:B---3--:R4:W-:Y:S02]  /*0620*/  STS [R21], R28 ;  /* 0x0000001c15007388 */ /* 0x0089e40000000800 */
[----:B----4-:R-:W-:Y:S01]  /*0630*/  @!P0 IMAD.WIDE R28, R22, 0x4, R8 ;  /* 0x00000004161c8825 */ /* 0x010fe200078e0208 */
[----:B------:R-:W-:-:S06]  /*0640*/  MOV R8, RZ ;  /* 0x000000ff00087202 */ /* 0x000fcc0000000f00 */
[----:B------:R-:W3:Y:S01]  /*0650*/  @!P0 LDG.E R8, desc[UR8][R28.64] ;  /* 0x000000081c088981 */ /* 0x000ee2000c1e1900 */
[----:B0-----:R-:W-:-:S04]  /*0660*/  FFMA R10, R23, R5, R10 ;  /* 0x00000005170a7223 */ /* 0x001fc8000000000a */
[----:B-1----:R-:W-:-:S04]  /*0670*/  FFMA R27, R11, R6, R10 ;  /* 0x000000060b1b7223 */ /* 0x002fc8000000000a */
[----:B--2---:R-:W-:Y:S01]  /*0680*/  FFMA R7, R4, R7, R27 ;  /* 0x0000000704077223 */ /* 0x004fe2000000001b */
[----:B------:R-:W-:-:S04]  /*0690*/  UIADD3 UR4, UPT, UPT, UR4, 0x2, URZ ;  /* 0x0000000204047890 */ /* 0x000fc8000fffe0ff */
[----:B------:R-:W-:Y:S01]  /*06a0*/  UISETP.NE.AND UP0, UPT, UR4, URZ, UPT ;  /* 0x000000ff0400728c */ /* 0x000fe2000bf05270 */
[----:B------:R-:W-:Y:S02]  /*06b0*/  IADD3 R18, PT, PT, R18, 0x20, RZ ;  /* 0x0000002012127810 */ /* 0x000fe40007ffe0ff */
[----:B------:R-:W-:Y:S02]  /*06c0*/  IADD3 R14, PT, PT, R14, 0x20, RZ ;  /* 0x000000200e0e7810 */ /* 0x000fe40007ffe0ff */
[----:B------:R-:W-:Y:S02]  /*06d0*/  IADD3 R17, PT, PT, R17, 0x20, RZ ;  /* 0x0000002011117810 */ /* 0x000fe40007ffe0ff */
[C---:B------:R-:W-:Y:S02]  /*06e0*/  LEA R20, R13.reuse, R20, 0x5 ;  /* 0x000000140d147211 */ /* 0x040fe400078e28ff */
[----:B------:R-:W-:Y:S01]  /*06f0*/  LEA R22, R13, R22, 0x5 ;  /* 0x000000160d167211 */ /* 0x000fe200078e28ff */
[----:B---3--:R-:W-:Y:S01]  /*0700*/  STS [R19], R8 ;  /* 0x0000000813007388 */ /* 0x008fe20000000800 */
[----:B------:R-:W-:Y:S06]  /*0710*/  BAR.SYNC.DEFER_BLOCKING 0x0 ;  /* 0x0000000000007b1d */ /* 0x000fec0000010000 */
[----:B------:R-:W-:Y:S04]  /*0720*/  LDS R5, [R16] ;  /* 0x0000000010057984 */ /* 0x000fe80000000800 */
[----:B------:R-:W0:Y:S04]  /*0730*/  LDS.128 R8, [R2] ;  /* 0x0000000002087984 */ /* 0x000e280000000c00 */
[----:B------:R-:W1:Y:S04]  /*0740*/  LDS R6, [R16+0x40] ;  /* 0x0000400010067984 */ /* 0x000e680000000800 */
[----:B------:R-:W2:Y:S04]  /*0750*/  LDS R23, [R16+0x80] ;  /* 0x0000800010177984 */ /* 0x000ea80000000800 */
[----:B------:R-:W3:Y:S04]  /*0760*/  LDS R26, [R16+0xc0] ;  /* 0x0000c000101a7984 */ /* 0x000ee80000000800 */
[----:B------:R-:W-:Y:S01]  /*0770*/  LDS R29, [R16+0x140] ;  /* 0x00014000101d7984 */ /* 0x000fe20000000800 */
[----:B0-----:R-:W-:-:S04]  /*0780*/  FFMA R4, R8, R5, R7 ;  /* 0x0000000508047223 */ /* 0x001fc80000000007 */
[----:B-1----:R-:W-:Y:S02]  /*0790*/  FFMA R4, R6, R9, R4 ;  /* 0x0000000906047223 */ /* 0x002fe40000000004 */
[----:B------:R-:W-:Y:S02]  /*07a0*/  LDS R9, [R16+0x100] ;  /* 0x0001000010097984 */ /* 0x000fe40000000800 */
[----:B--2---:R-:W-:Y:S02]  /*07b0*/  FFMA R27, R23, R10, R4 ;  /* 0x0000000a171b7223 */ /* 0x004fe40000000004 */
[----:B------:R-:W0:Y:S04]  /*07c0*/  LDS.128 R4, [R2+0x10] ;  /* 0x0000100002047984 */ /* 0x000e280000000c00 */
[----:B------:R-:W1:Y:S01]  /*07d0*/  LDS R23, [R16+0x180] ;  /* 0x0001800010177984 */ /* 0x000e620000000800 */
[----:B---3--:R-:W-:-:S03]  /*07e0*/  FFMA R11, R26, R11, R27 ;  /* 0x0000000b1a0b7223 */ /* 0x008fc6000000001b */
[----:B------:R-:W2:Y:S01]  /*07f0*/  LDS R26, [R16+0x1c0] ;  /* 0x0001c000101a7984 */ /* 0x000ea20000000800 */
[----:B0-----:R-:W-:-:S03]  /*0800*/  FFMA R4, R4, R9, R11 ;  /* 0x0000000904047223 */ /* 0x001fc6000000000b */
[----:B------:R-:W-:Y:S01]  /*0810*/  LDS.128 R8, [R2+0x20] ;  /* 0x0000200002087984 */ /* 0x000fe20000000c00 */
[----:B------:R-:W-:-:S03]  /*0820*/  FFMA R4, R29, R5, R4 ;  /* 0x000000051d047223 */ /* 0x000fc60000000004 */
[----:B------:R-:W0:Y:S04]  /*0830*/  LDS R5, [R16+0x200] ;  /* 0x0002000010057984 */ /* 0x000e280000000800 */
[----:B------:R-:W3:Y:S01]  /*0840*/  LDS R29, [R16+0x240] ;  /* 0x00024000101d7984 */ /* 0x000ee20000000800 */
[----:B-1----:R-:W-:-:S03]  /*0850*/  FFMA R27, R23, R6, R4 ;  /* 0x00000006171b7223 */ /* 0x002fc60000000004 */
[----:B------:R-:W1:Y:S01]  /*0860*/  LDS R23, [R16+0x280] ;  /* 0x0002800010177984 */ /* 0x000e620000000800 */
[----:B--2---:R-:W-:-:S03]  /*0870*/  FFMA R7, R26, R7, R27 ;  /* 0x000000071a077223 */ /* 0x004fc6000000001b */
[----:B------:R-:W2:Y:S04]  /*0880*/  LDS R26, [R16+0x2c0] ;  /* 0x0002c000101a7984 */ /* 0x000ea80000000800 */
[----:B------:R-:W-:Y:S01]  /*0890*/  LDS R27, [R16+0x340] ;  /* 0x00034000101b7984 */ /* 0x000fe20000000800 */
[----:B0-----:R-:W-:-:S03]  /*08a0*/  FFMA R8, R8, R5, R7 ;  /* 0x0000000508087223 */ /* 0x001fc60000000007 */
[----:B------:R-:W-:Y:S01]  /*08b0*/  LDS.128 R4, [R2+0x30] ;  /* 0x0000300002047984 */ /* 0x000fe20000000c00 */
[----:B---3--:R-:W-:-:S03]  /*08c0*/  FFMA R8, R29, R9, R8 ;  /* 0x000000091d087223 */ /* 0x008fc60000000008 */
[----:B------:R-:W0:Y:S01]  /*08d0*/  LDS R9, [R16+0x300] ;  /* 0x0003000010097984 */ /* 0x000e220000000800 */
[----:B-1----:R-:W-:-:S03]  /*08e0*/  FFMA R23, R23, R10, R8 ;  /* 0x0000000a17177223 */ /* 0x002fc60000000008 */
[----:B------:R-:W1:Y:S01]  /*08f0*/  LDS R8, [R16+0x380] ;  /* 0x0003800010087984 */ /* 0x000e620000000800 */
[----:B--2---:R-:W-:-:S03]  /*0900*/  FFMA R11, R26, R11, R23 ;  /* 0x0000000b1a0b7223 */ /* 0x004fc60000000017 */
[----:B------:R-:W2:Y:S01]  /*0910*/  LDS R23, [R16+0x3c0] ;  /* 0x0003c00010177984 */ /* 0x000ea20000000800 */
[----:B0-----:R-:W-:-:S04]  /*0920*/  FFMA R4, R4, R9, R11 ;  /* 0x0000000904047223 */ /* 0x001fc8000000000b */
[----:B------:R-:W-:-:S04]  /*0930*/  FFMA R5, R27, R5, R4 ;  /* 0x000000051b057223 */ /* 0x000fc80000000004 */
[----:B-1----:R-:W-:-:S04]  /*0940*/  FFMA R6, R8, R6, R5 ;  /* 0x0000000608067223 */ /* 0x002fc80000000005 */
[----:B--2---:R-:W-:Y:S01]  /*0950*/  FFMA R23, R23, R7, R6 ;  /* 0x0000000717177223 */ /* 0x004fe20000000006 */
[----:B------:R-:W-:Y:S06]  /*0960*/  BAR.SYNC.DEFER_BLOCKING 0x0 ;  /* 0x0000000000007b1d */ /* 0x000fec0000010000 */
[----:B------:R-:W-:Y:S05]  /*0970*/  BRA.U UP0, `(.L_x_2) ;  /* 0xfffffff9004c7547 */ /* 0x000fea000b83ffff */
[----:B------:R-:W-:-:S12]  /*0980*/  ULOP3.LUT UR4, UR6, 0x7fffffe0, URZ, 0xc0, !UPT ;  /* 0x7fffffe006047892 */ /* 0x000fd8000f8ec0ff */
.L_x_1:
[----:B------:R-:W-:-:S09]  /*0990*/  ULOP3.LUT UP0, URZ, UR6, 0x10, URZ, 0xc0, !UPT ;  /* 0x0000001006ff7892 */ /* 0x000fd2000f80c0ff */
[----:B------:R-:W-:Y:S05]  /*09a0*/  BRA.U !UP0, `(.L_x_0) ;  /* 0x0000000108e87547 */ /* 0x000fea000b800000 */
[----:B------:R-:W0:Y:S01]  /*09b0*/  LDCU UR5, c[0x0][0x398] ;  /* 0x00007300ff0577ac */ /* 0x000e220008000800 */
[----:B------:R-:W-:Y:S01]  /*09c0*/  IADD3 R12, PT, PT, R12, UR4, RZ ;  /* 0x000000040c0c7c10 */ /* 0x000fe2000fffe0ff */
[----:B------:R-:W-:Y:S01]  /*09d0*/  HFMA2 R14, -RZ, RZ, 0, 0 ;  /* 0x00000000ff0e7431 */ /* 0x000fe200000001ff */
[----:B------:R-:W-:Y:S01]  /*09e0*/  IADD3 R13, PT, PT, R15, UR4, RZ ;  /* 0x000000040f0d7c10 */ /* 0x000fe2000fffe0ff */
[----:B------:R-:W1:Y:S01]  /*09f0*/  LDCU UR6, c[0x0][0x39c] ;  /* 0x00007380ff0677ac */ /* 0x000e620008000800 */
[----:B------:R-:W-:Y:S02]  /*0a00*/  ISETP.GE.AND P0, PT, R12, UR7, PT ;  /* 0x000000070c007c0c */ /* 0x000fe4000bf06270 */
[----:B------:R-:W-:Y:S02]  /*0a10*/  ISETP.GE.AND P1, PT, R13, UR7, PT ;  /* 0x000000070d007c0c */ /* 0x000fe4000bf26270 */
[----:B------:R-:W-:Y:S02]  /*0a20*/  MOV R22, RZ ;  /* 0x000000ff00167202 */ /* 0x000fe40000000f00 */
[----:B0-----:R-:W-:-:S02]  /*0a30*/  ISETP.GE.OR P0, PT, R3, UR5, P0 ;  /* 0x0000000503007c0c */ /* 0x001fc40008706670 */
[----:B-1----:R-:W-:-:S11]  /*0a40*/  ISETP.GE.OR P1, PT, R0, UR6, P1 ;  /* 0x0000000600007c0c */ /* 0x002fd60008f26670 */
[----:B------:R-:W0:Y:S01]  /*0a50*/  @!P0 LDC.64 R8, c[0x0][0x380] ;  /* 0x0000e000ff088b82 */ /* 0x000e220000000a00 */
[----:B------:R-:W-:Y:S02]  /*0a60*/  @!P0 IMAD R7, R3, UR7, R12 ;  /* 0x0000000703078c24 */ /* 0x000fe4000f8e020c */
[----:B------:R-:W-:-:S05]  /*0a70*/  @!P1 IMAD R13, R13, UR6, R0 ;  /* 0x000000060d0d9c24 */ /* 0x000fca000f8e0200 */
[----:B------:R-:W1:Y:S01]  /*0a80*/  @!P1 LDC.64 R4, c[0x0][0x388] ;  /* 0x0000e200ff049b82 */ /* 0x000e620000000a00 */
[----:B0-----:R-:W-:-:S05]  /*0a90*/  @!P0 IMAD.WIDE R8, R7, 0x4, R8 ;  /* 0x0000000407088825 */ /* 0x001fca00078e0208 */
[----:B------:R-:W2:Y:S01]  /*0aa0*/  @!P0 LDG.E R14, desc[UR8][R8.64] ;  /* 0x00000008080e8981 */ /* 0x000ea2000c1e1900 */
[----:B-1----:R-:W-:-:S05]  /*0ab0*/  @!P1 IMAD.WIDE R12, R13, 0x4, R4 ;  /* 0x000000040d0c9825 */ /* 0x002fca00078e0204 */
[----:B------:R-:W3:Y:S04]  /*0ac0*/  @!P1 LDG.E R22, desc[UR8][R12.64] ;  /* 0x000000080c169981 */ /* 0x000ee8000c1e1900 */
[----:B--2---:R-:W-:Y:S04]  /*0ad0*/  STS [R21], R14 ;  /* 0x0000000e15007388 */ /* 0x004fe80000000800 */
[----:B---3--:R-:W-:Y:S01]  /*0ae0*/  STS [R19], R22 ;  /* 0x0000001613007388 */ /* 0x008fe20000000800 */
[----:B------:R-:W-:Y:S06]  /*0af0*/  BAR.SYNC.DEFER_BLOCKING 0x0 ;  /* 0x0000000000007b1d */ /* 0x000fec0000010000 */
[----:B------:R-:W-:Y:S04]  /*0b00*/  LDS R15, [R16] ;  /* 0x00000000100f7984 */ /* 0x000fe80000000800 */
[----:B------:R-:W0:Y:S04]  /*0b10*/  LDS.128 R4, [R2] ;  /* 0x0000000002047984 */ /* 0x000e280000000c00 */
[----:B------:R-:W1:Y:S04]  /*0b20*/  LDS R29, [R16+0x40] ;  /* 0x00004000101d7984 */ /* 0x000e680000000800 */
[----:B------:R-:W2:Y:S04]  /*0b30*/  LDS R27, [R16+0x80] ;  /* 0x00008000101b7984 */ /* 0x000ea80000000800 */
[----:B------:R-:W3:Y:S04]  /*0b40*/  LDS R20, [R16+0xc0] ;  /* 0x0000c00010147984 */ /* 0x000ee80000000800 */
[----:B------:R-:W-:Y:S04]  /*0b50*/  LDS R17, [R16+0x100] ;  /* 0x0001000010117984 */ /* 0x000fe80000000800 */
[----:B------:R-:W4:Y:S04]  /*0b60*/  LDS.128 R8, [R2+0x10] ;  /* 0x0000100002087984 */ /* 0x000f280000000c00 */
[----:B------:R-:W5:Y:S04]  /*0b70*/  LDS R18, [R16+0x140] ;  /* 0x0001400010127984 */ /* 0x000f680000000800 */
[----:B------:R-:W5:Y:S04]  /*0b80*/  LDS R25, [R16+0x180] ;  /* 0x0001800010197984 */ /* 0x000f680000000800 */
[----:B------:R-:W5:Y:S04]  /*0b90*/  LDS R24, [R16+0x1c0] ;  /* 0x0001c00010187984 */ /* 0x000f680000000800 */
[----:B------:R-:W-:Y:S01]  /*0ba0*/  LDS R19, [R16+0x200] ;  /* 0x0002000010137984 */ /* 0x000fe20000000800 */
[----:B0-----:R-:W-:-:S03]  /*0bb0*/  FFMA R22, R4, R15, R23 ;  /* 0x0000000f04167223 */ /* 0x001fc60000000017 */
[----:B------:R-:W-:Y:S04]  /*0bc0*/  LDS R26, [R16+0x340] ;  /* 0x00034000101a7984 */ /* 0x000fe80000000800 */
[----:B------:R-:W0:Y:S01]  /*0bd0*/  LDS.128 R12, [R2+0x20] ;  /* 0x00002000020c7984 */ /* 0x000e220000000c00 */
[----:B-1----:R-:W-:-:S03]  /*0be0*/  FFMA R22, R29, R5, R22 ;  /* 0x000000051d167223 */ /* 0x002fc60000000016 */
[----:B------:R-:W1:Y:S01]  /*0bf0*/  LDS R4, [R16+0x240] ;  /* 0x0002400010047984 */ /* 0x000e620000000800 */
[----:B--2---:R-:W-:-:S03]  /*0c00*/  FFMA R27, R27, R6, R22 ;  /* 0x000000061b1b7223 */ /* 0x004fc60000000016 */
[----:B------:R-:W2:Y:S01]  /*0c10*/  LDS R5, [R16+0x280] ;  /* 0x0002800010057984 */ /* 0x000ea20000000800 */
[----:B---3--:R-:W-:-:S03]  /*0c20*/  FFMA R27, R20, R7, R27 ;  /* 0x00000007141b7223 */ /* 0x008fc6000000001b */
[----:B------:R-:W3:Y:S04]  /*0c30*/  LDS R6, [R16+0x2c0] ;  /* 0x0002c00010067984 */ /* 0x000ee80000000800 */
[----:B------:R-:W-:Y:S04]  /*0c40*/  LDS R7, [R16+0x300] ;  /* 0x0003000010077984 */ /* 0x000fe80000000800 */
[----:B------:R-:W3:Y:S01]  /*0c50*/  LDS.128 R20, [R2+0x30] ;  /* 0x0000300002147984 */ /* 0x000ee20000000c00 */
[----:B----4-:R-:W-:-:S03]  /*0c60*/  FFMA R27, R8, R17, R27 ;  /* 0x00000011081b7223 */ /* 0x010fc6000000001b */
[----:B------:R-:W4:Y:S01]  /*0c70*/  LDS R17, [R16+0x380] ;  /* 0x0003800010117984 */ /* 0x000f220000000800 */
[----:B-----5:R-:W-:-:S03]  /*0c80*/  FFMA R18, R18, R9, R27 ;  /* 0x0000000912127223 */ /* 0x020fc6000000001b */
[----:B------:R-:W5:Y:S01]  /*0c90*/  LDS R8, [R16+0x3c0] ;  /* 0x0003c00010087984 */ /* 0x000f620000000800 */
[----:B------:R-:W-:-:S04]  /*0ca0*/  FFMA R25, R25, R10, R18 ;  /* 0x0000000a19197223 */ /* 0x000fc80000000012 */
[----:B------:R-:W-:-:S04]  /*0cb0*/  FFMA R11, R24, R11, R25 ;  /* 0x0000000b180b7223 */ /* 0x000fc80000000019 */
[----:B0-----:R-:W-:-:S04]  /*0cc0*/  FFMA R11, R12, R19, R11 ;  /* 0x000000130c0b7223 */ /* 0x001fc8000000000b */
[----:B-1----:R-:W-:-:S04]  /*0cd0*/  FFMA R4, R4, R13, R11 ;  /* 0x0000000d04047223 */ /* 0x002fc8000000000b */
[----:B--2---:R-:W-:-:S04]  /*0ce0*/  FFMA R5, R5, R14, R4 ;  /* 0x0000000e05057223 */ /* 0x004fc80000000004 */
[----:B---3--:R-:W-:-:S04]  /*0cf0*/  FFMA R5, R6, R15, R5 ;  /* 0x0000000f06057223 */ /* 0x008fc80000000005 */
[----:B------:R-:W-:-:S04]  /*0d00*/  FFMA R5, R20, R7, R5 ;  /* 0x0000000714057223 */ /* 0x000fc80000000005 */
[----:B------:R-:W-:-:S04]  /*0d10*/  FFMA R26, R26, R21, R5 ;  /* 0x000000151a1a7223 */ /* 0x000fc80000000005 */
[----:B----4-:R-:W-:-:S04]  /*0d20*/  FFMA R17, R17, R22, R26 ;  /* 0x0000001611117223 */ /* 0x010fc8000000001a */
[----:B-----5:R-:W-:Y:S01]  /*0d30*/  FFMA R23, R8, R23, R17 ;  /* 0x0000001708177223 */ /* 0x020fe20000000011 */
[----:B------:R-:W-:Y:S06]  /*0d40*/  BAR.SYNC.DEFER_BLOCKING 0x0 ;  /* 0x0000000000007b1d */ /* 0x000fec0000010000 */
.L_x_0:
[----:B------:R-:W0:Y:S02]  /*0d50*/  LDCU.64 UR4, c[0x0][0x398] ;  /* 0x00007300ff0477ac */ /* 0x000e240008000a00 */
[----:B0-----:R-:W-:-:S04]  /*0d60*/  ISETP.GE.AND P0, PT, R0, UR5, PT ;  /* 0x0000000500007c0c */ /* 0x001fc8000bf06270 */
[----:B------:R-:W-:-:S13]  /*0d70*/  ISETP.GE.OR P0, PT, R3, UR4, P0 ;  /* 0x0000000403007c0c */ /* 0x000fda0008706670 */
[----:B------:R-:W-:Y:S05]  /*0d80*/  @P0 EXIT ;  /* 0x000000000000094d */ /* 0x000fea0003800000 */
[----:B------:R-:W0:Y:S01]  /*0d90*/  LDC.64 R4, c[0x0][0x390] ;  /* 0x0000e400ff047b82 */ /* 0x000e220000000a00 */
[----:B------:R-:W-:-:S04]  /*0da0*/  IMAD R3, R3, UR5, R0 ;  /* 0x0000000503037c24 */ /* 0x000fc8000f8e0200 */
[----:B0-----:R-:W-:-:S05]  /*0db0*/  IMAD.WIDE R2, R3, 0x4, R4 ;  /* 0x0000000403027825 */ /* 0x001fca00078e0204 */
[----:B------:R-:W-:Y:S01]  /*0dc0*/  STG.E desc[UR8][R2.64], R23 ;  /* 0x0000001702007986 */ /* 0x000fe2000c101908 */
[----:B------:R-:W-:Y:S05]  /*0dd0*/  EXIT ;  /* 0x000000000000794d */ /* 0x000fea0003800000 */
.L_x_3:
[----:B------:R-:W-:-:S00]  /*0de0*/  BRA `(.L_x_3) ;  /* 0xfffffffc00fc7947 */ /* 0x000fc0000383ffff */
[----:B------:R-:W-:-:S00]  /*0df0*/  NOP ;  /* 0x0000000000007918 */ /* 0x000fc00000000000 */
        /* <DEDUP_REMOVED lines=8> */
.L_x_9:


//--------------------- .text._Z16matmul_v1_kernelPKfS0_Pfiii --------------------------
	.section	.text._Z16matmul_v1_kernelPKfS0_Pfiii,"ax",@progbits
	.align	128
        .global         _Z16matmul_v1_kernelPKfS0_Pfiii
        .type           _Z16matmul_v1_kernelPKfS0_Pfiii,@function
        .size           _Z16matmul_v1_kernelPKfS0_Pfiii,(.L_x_10 - _Z16matmul_v1_kernelPKfS0_Pfiii)
        .other          _Z16matmul_v1_kernelPKfS0_Pfiii,@"STO_CUDA_ENTRY STV_DEFAULT"
_Z16matmul_v1_kernelPKfS0_Pfiii:
.text._Z16matmul_v1_kernelPKfS0_Pfiii:
[----:B------:R-:W-:Y:S01]  /*0000*/  LDC R1, c[0x0][0x37c] ;  /* 0x0000df00ff017b82 */ /* 0x000fe20000000800 */
[----:B------:R-:W0:Y:S07]  /*0010*/  S2R R5, SR_TID.X ;  /* 0x0000000000057919 */ /* 0x000e2e0000002100 */
[----:B------:R-:W0:Y:S01]  /*0020*/  S2UR UR4, SR_CTAID.X ;  /* 0x00000000000479c3 */ /* 0x000e220000002500 */
[----:B------:R-:W1:Y:S07]  /*0030*/  S2R R4, SR_TID.Y ;  /* 0x0000000000047919 */ /* 0x000e6e0000002200 */
[----:B------:R-:W0:Y:S08]  /*0040*/  LDC R0, c[0x0][0x360] ;  /* 0x0000d800ff007b82 */ /* 0x000e300000000800 */
[----:B------:R-:W1:Y:S08]  /*0050*/  S2UR UR5, SR_CTAID.Y ;  /* 0x00000000000579c3 */ /* 0x000e700000002600 */
[----:B------:R-:W1:Y:S08]  /*0060*/  LDC R19, c[0x0][0x364] ;  /* 0x0000d900ff137b82 */ /* 0x000e700000000800 */
[----:B------:R-:W2:Y:S01]  /*0070*/  LDC.64 R2, c[0x0][0x398] ;  /* 0x0000e600ff027b82 */ /* 0x000ea20000000a00 */
[----:B0-----:R-:W-:-:S02]  /*0080*/  IMAD R0, R0, UR4, R5 ;  /* 0x0000000400007c24 */ /* 0x001fc4000f8e0205 */
[----:B-1----:R-:W-:-:S03]  /*0090*/  IMAD R19, R19, UR5, R4 ;  /* 0x0000000513137c24 */ /* 0x002fc6000f8e0204 */
[----:B--2---:R-:W-:-:S04]  /*00a0*/  ISETP.GE.AND P0, PT, R0, R3, PT ;  /* 0x000000030000720c */ /* 0x004fc80003f06270 */
[----:B------:R-:W-:-:S13]  /*00b0*/  ISETP.GE.OR P0, PT, R19, R2, P0 ;  /* 0x000000021300720c */ /* 0x000fda0000706670 */
[----:B------:R-:W-:Y:S05]  /*00c0*/  @P0 EXIT ;  /* 0x000000000000094d */ /* 0x000fea0003800000 */
[----:B------:R-:W0:Y:S01]  /*00d0*/  LDC R2, c[0x0][0x3a0] ;  /* 0x0000e800ff027b82 */ /* 0x000e220000000800 */
[----:B------:R-:W1:Y:S01]  /*00e0*/  LDCU.64 UR4, c[0x0][0x358] ;  /* 0x00006b00ff0477ac */ /* 0x000e620008000a00 */
[----:B------:R-:W-:Y:S01]  /*00f0*/  HFMA2 R24, -RZ, RZ, 0, 0 ;  /* 0x00000000ff187431 */ /* 0x000fe200000001ff */
[----:B0-----:R-:W-:-:S13]  /*0100*/  ISETP.GE.AND P0, PT, R2, 0x1, PT ;  /* 0x000000010200780c */ /* 0x001fda0003f06270 */
[----:B-1----:R-:W-:Y:S05]  /*0110*/  @!P0 BRA `(.L_x_4) ;  /* 0x0000000400e08947 */ /* 0x002fea0003800000 */
[C---:B------:R-:W-:Y:S01]  /*0120*/  ISETP.GE.U32.AND P1, PT, R2.reuse, 0x8, PT ;  /* 0x000000080200780c */ /* 0x040fe20003f26070 */
[----:B------:R-:W-:Y:S01]  /*0130*/  IMAD R20, R19, R2, RZ ;  /* 0x0000000213147224 */ /* 0x000fe200078e02ff */
[----:B------:R-:W-:Y:S02]  /*0140*/  LOP3.LUT R27, R2, 0x7, RZ, 0xc0, !PT ;  /* 0x00000007021b7812 */ /* 0x000fe400078ec0ff */
[----:B------:R-:W-:Y:S02]  /*0150*/  MOV R24, RZ ;  /* 0x000000ff00187202 */ /* 0x000fe40000000f00 */
[----:B------:R-:W-:Y:S02]  /*0160*/  ISETP.NE.AND P0, PT, R27, RZ, PT ;  /* 0x000000ff1b00720c */ /* 0x000fe40003f05270 */
[----:B------:R-:W-:-:S05]  /*0170*/  MOV R21, RZ ;  /* 0x000000ff00157202 */ /* 0x000fca0000000f00 */
[----:B------:R-:W-:Y:S06]  /*0180*/  @!P1 BRA `(.L_x_5) ;  /* 0x0000000000c49947 */ /* 0x000fec0003800000 */
[----:B------:R-:W0:Y:S01]  /*0190*/  LDC.64 R4, c[0x0][0x380] ;  /* 0x0000e000ff047b82 */ /* 0x000e220000000a00 */
[----:B------:R-:W-:Y:S02]  /*01a0*/  LOP3.LUT R21, R2, 0x7ffffff8, RZ, 0xc0, !PT ;  /* 0x7ffffff802157812 */ /* 0x000fe400078ec0ff */
[----:B------:R-:W-:Y:S02]  /*01b0*/  MOV R24, RZ ;  /* 0x000000ff00187202 */ /* 0x000fe40000000f00 */
[----:B------:R-:W-:Y:S02]  /*01c0*/  MOV R18, R0 ;  /* 0x0000000000127202 */ /* 0x000fe40000000f00 */
[----:B------:R-:W-:Y:S01]  /*01d0*/  IADD3 R22, PT, PT, -R21, RZ, RZ ;  /* 0x000000ff15167210 */ /* 0x000fe20007ffe1ff */
[----:B0-----:R-:W-:-:S03]  /*01e0*/  IMAD.WIDE.U32 R4, R20, 0x4, R4 ;  /* 0x0000000414047825 */ /* 0x001fc600078e0004 */
[----:B------:R-:W-:-:S04]  /*01f0*/  IADD3 R6, P1, PT, R4, 0x10, RZ ;  /* 0x0000001004067810 */ /* 0x000fc80007f3e0ff */
[----:B------:R-:W-:-:S09]  /*0200*/  IADD3.X R7, PT, PT, RZ, R5, RZ, P1, !PT ;  /* 0x00000005ff077210 */ /* 0x000fd20000ffe4ff */
.L_x_6:
[----:B------:R-:W0:Y:S01]  /*0210*/  LDC.64 R16, c[0x0][0x388] ;  /* 0x0000e200ff107b82 */ /* 0x000e220000000a00 */
[----:B------:R-:W-:Y:S02]  /*0220*/  MOV R4, R6 ;  /* 0x0000000600047202 */ /* 0x000fe40000000f00 */
[----:B------:R-:W-:-:S05]  /*0230*/  MOV R5, R7 ;  /* 0x0000000700057202 */ /* 0x000fca0000000f00 */
[----:B------:R-:W2:Y:S04]  /*0240*/  LDG.E R25, desc[UR4][R4.64+-0x10] ;  /* 0xfffff00404197981 */ /* 0x000ea8000c1e1900 */
[----:B------:R-:W3:Y:S04]  /*0250*/  LDG.E R23, desc[UR4][R4.64+-0xc] ;  /* 0xfffff40404177981 */ /* 0x000ee8000c1e1900 */
[----:B------:R-:W4:Y:S04]  /*0260*/  LDG.E R29, desc[UR4][R4.64+-0x8] ;  /* 0xfffff804041d7981 */ /* 0x000f28000c1e1900 */
[----:B------:R-:W5:Y:S01]  /*0270*/  LDG.E R28, desc[UR4][R4.64+-0x4] ;  /* 0xfffffc04041c7981 */ /* 0x000f62000c1e1900 */
[----:B0-----:R-:W-:-:S05]  /*0280*/  IMAD.WIDE R16, R18, 0x4, R16 ;  /* 0x0000000412107825 */ /* 0x001fca00078e0210 */
[----:B------:R0:W2:Y:S01]  /*0290*/  LDG.E R26, desc[UR4][R16.64] ;  /* 0x00000004101a7981 */ /* 0x0000a2000c1e1900 */
[----:B------:R-:W-:-:S04]  /*02a0*/  IMAD.WIDE R14, R3, 0x4, R16 ;  /* 0x00000004030e7825 */ /* 0x000fc800078e0210 */
[C---:B------:R-:W-:Y:S02]  /*02b0*/  IMAD.WIDE R6, R3.reuse, 0x4, R14 ;  /* 0x0000000403067825 */ /* 0x040fe400078e020e */
[----:B------:R-:W3:Y:S02]  /*02c0*/  LDG.E R14, desc[UR4][R14.64] ;  /* 0x000000040e0e7981 */ /* 0x000ee4000c1e1900 */
[C---:B------:R-:W-:Y:S02]  /*02d0*/  IMAD.WIDE R10, R3.reuse, 0x4, R6 ;  /* 0x00000004030a7825 */ /* 0x040fe400078e0206 */
[----:B------:R-:W4:Y:S02]  /*02e0*/  LDG.E R6, desc[UR4][R6.64] ;  /* 0x0000000406067981 */ /* 0x000f24000c1e1900 */
[C---:B------:R-:W-:Y:S02]  /*02f0*/  IMAD.WIDE R8, R3.reuse, 0x4, R10 ;  /* 0x0000000403087825 */ /* 0x040fe400078e020a */
[----:B------:R-:W5:Y:S02]  /*0300*/  LDG.E R10, desc[UR4][R10.64] ;  /* 0x000000040a0a7981 */ /* 0x000f64000c1e1900 */
[----:B------:R-:W-:-:S02]  /*0310*/  IMAD.WIDE R12, R3, 0x4, R8 ;  /* 0x00000004030c7825 */ /* 0x000fc400078e0208 */
[----:B------:R-:W5:Y:S04]  /*0320*/  LDG.E R7, desc[UR4][R4.64] ;  /* 0x0000000404077981 */ /* 0x000f68000c1e1900 */
[----:B------:R-:W5:Y:S01]  /*0330*/  LDG.E R8, desc[UR4][R8.64] ;  /* 0x0000000408087981 */ /* 0x000f62000c1e1900 */
[----:B0-----:R-:W-:-:S03]  /*0340*/  IMAD.WIDE R16, R3, 0x4, R12 ;  /* 0x0000000403107825 */ /* 0x001fc600078e020c */
[----:B------:R-:W5:Y:S04]  /*0350*/  LDG.E R12, desc[UR4][R12.64] ;  /* 0x000000040c0c7981 */ /* 0x000f68000c1e1900 */
[----:B------:R-:W5:Y:S04]  /*0360*/  LDG.E R15, desc[UR4][R16.64] ;  /* 0x00000004100f7981 */ /* 0x000f68000c1e1900 */
[----:B------:R-:W5:Y:S04]  /*0370*/  LDG.E R9, desc[UR4][R4.64+0x4] ;  /* 0x0000040404097981 */ /* 0x000f68000c1e1900 */
[----:B------:R-:W5:Y:S01]  /*0380*/  LDG.E R11, desc[UR4][R4.64+0xc] ;  /* 0x00000c04040b7981 */ /* 0x000f62000c1e1900 */
[----:B--2---:R-:W-:Y:S01]  /*0390*/  FFMA R26, R25, R26, R24 ;  /* 0x0000001a191a7223 */ /* 0x004fe20000000018 */
[----:B------:R-:W-:-:S02]  /*03a0*/  IMAD.WIDE R24, R3, 0x4, R16 ;  /* 0x0000000403187825 */ /* 0x000fc400078e0210 */
[----:B------:R-:W2:Y:S04]  /*03b0*/  LDG.E R16, desc[UR4][R4.64+0x8] ;  /* 0x0000080404107981 */ /* 0x000ea8000c1e1900 */
[----:B------:R-:W2:Y:S01]  /*03c0*/  LDG.E R24, desc[UR4][R24.64] ;  /* 0x0000000418187981 */ /* 0x000ea2000c1e1900 */
[----:B---3--:R-:W-:Y:S01]  /*03d0*/  FFMA R14, R23, R14, R26 ;  /* 0x0000000e170e7223 */ /* 0x008fe2000000001a */
[----:B------:R-:W-:-:S03]  /*03e0*/  IADD3 R22, PT, PT, R22, 0x8, RZ ;  /* 0x0000000816167810 */ /* 0x000fc60007ffe0ff */
[----:B----4-:R-:W-:Y:S01]  /*03f0*/  FFMA R29, R29, R6, R14 ;  /* 0x000000061d1d7223 */ /* 0x010fe2000000000e */
[----:B------:R-:W-:-:S03]  /*0400*/  ISETP.NE.AND P1, PT, R22, RZ, PT ;  /* 0x000000ff1600720c */ /* 0x000fc60003f25270 */
[----:B-----5:R-:W-:Y:S01]  /*0410*/  FFMA R10, R28, R10, R29 ;  /* 0x0000000a1c0a7223 */ /* 0x020fe2000000001d */
[----:B------:R-:W-:-:S03]  /*0420*/  IADD3 R6, P2, PT, R4, 0x20, RZ ;  /* 0x0000002004067810 */ /* 0x000fc60007f5e0ff */
[----:B------:R-:W-:Y:S01]  /*0430*/  FFMA R8, R7, R8, R10 ;  /* 0x0000000807087223 */ /* 0x000fe2000000000a */
[----:B------:R-:W-:Y:S02]  /*0440*/  IADD3.X R7, PT, PT, RZ, R5, RZ, P2, !PT ;  /* 0x00000005ff077210 */ /* 0x000fe400017fe4ff */
[----:B------:R-:W-:Y:S01]  /*0450*/  LEA R18, R3, R18, 0x3 ;  /* 0x0000001203127211 */ /* 0x000fe200078e18ff */
[----:B------:R-:W-:-:S04]  /*0460*/  FFMA R9, R9, R12, R8 ;  /* 0x0000000c09097223 */ /* 0x000fc80000000008 */
[----:B--2---:R-:W-:-:S04]  /*0470*/  FFMA R16, R16, R15, R9 ;  /* 0x0000000f10107223 */ /* 0x004fc80000000009 */
[----:B------:R-:W-:Y:S01]  /*0480*/  FFMA R24, R11, R24, R16 ;  /* 0x000000180b187223 */ /* 0x000fe20000000010 */
[----:B------:R-:W-:Y:S06]  /*0490*/  @P1 BRA `(.L_x_6) ;  /* 0xfffffffc005c1947 */ /* 0x000fec000383ffff */
.L_x_5:
[----:B------:R-:W-:Y:S05]  /*04a0*/  @!P0 BRA `(.L_x_4) ;  /* 0x0000000000fc8947 */ /* 0x000fea0003800000 */
[----:B------:R-:W-:Y:S02]  /*04b0*/  ISETP.GE.U32.AND P1, PT, R27, 0x4, PT ;  /* 0x000000041b00780c */ /* 0x000fe40003f26070 */
[----:B------:R-:W-:-:S04]  /*04c0*/  LOP3.LUT R16, R2, 0x3, RZ, 0xc0, !PT ;  /* 0x0000000302107812 */ /* 0x000fc800078ec0ff */
[----:B------:R-:W-:-:S07]  /*04d0*/  ISETP.NE.AND P0, PT, R16, RZ, PT ;  /* 0x000000ff1000720c */ /* 0x000fce0003f05270 */
[----:B------:R-:W-:Y:S06]  /*04e0*/  @!P1 BRA `(.L_x_7) ;  /* 0x00000000006c9947 */ /* 0x000fec0003800000 */
[----:B------:R-:W0:Y:S01]  /*04f0*/  LDC.64 R6, c[0x0][0x388] ;  /* 0x0000e200ff067b82 */ /* 0x000e220000000a00 */
[----:B------:R-:W1:Y:S01]  /*0500*/  LDCU.64 UR6, c[0x0][0x380] ;  /* 0x00007000ff0677ac */ /* 0x000e620008000a00 */
[----:B------:R-:W-:Y:S01]  /*0510*/  IMAD R9, R21, R3, R0 ;  /* 0x0000000315097224 */ /* 0x000fe200078e0200 */
[CC--:B------:R-:W-:Y:S02]  /*0520*/  IADD3 R5, PT, PT, R20.reuse, R21.reuse, RZ ;  /* 0x0000001514057210 */ /* 0x0c0fe40007ffe0ff */
[----:B------:R-:W-:-:S03]  /*0530*/  IADD3 R10, P1, PT, R20, R21, RZ ;  /* 0x00000015140a7210 */ /* 0x000fc60007f3e0ff */
[----:B------:R-:W2:Y:S01]  /*0540*/  LDC.64 R14, c[0x0][0x380] ;  /* 0x0000e000ff0e7b82 */ /* 0x000ea20000000a00 */
[----:B0-----:R-:W-:-:S04]  /*0550*/  IMAD.WIDE R6, R9, 0x4, R6 ;  /* 0x0000000409067825 */ /* 0x001fc800078e0206 */
[----:B------:R-:W-:Y:S02]  /*0560*/  IMAD.WIDE R8, R3, 0x4, R6 ;  /* 0x0000000403087825 */ /* 0x000fe400078e0206 */
[----:B------:R-:W3:Y:S02]  /*0570*/  LDG.E R6, desc[UR4][R6.64] ;  /* 0x0000000406067981 */ /* 0x000ee4000c1e1900 */
[----:B--2---:R-:W-:Y:S01]  /*0580*/  IMAD.WIDE.U32 R14, R5, 0x4, R14 ;  /* 0x00000004050e7825 */ /* 0x004fe200078e000e */
[----:B------:R-:W-:Y:S02]  /*0590*/  IADD3.X R5, PT, PT, RZ, RZ, RZ, P1, !PT ;  /* 0x000000ffff057210 */ /* 0x000fe40000ffe4ff */
[----:B-1----:R-:W-:-:S03]  /*05a0*/  LEA R4, P1, R10, UR6, 0x2 ;  /* 0x000000060a047c11 */ /* 0x002fc6000f8210ff */
[----:B------:R-:W3:Y:S01]  /*05b0*/  LDG.E R15, desc[UR4][R14.64] ;  /* 0x000000040e0f7981 */ /* 0x000ee2000c1e1900 */
[----:B------:R-:W-:Y:S01]  /*05c0*/  LEA.HI.X R5, R10, UR7, R5, 0x2, P1 ;  /* 0x000000070a057c11 */ /* 0x000fe200088f1405 */
[C---:B------:R-:W-:Y:S02]  /*05d0*/  IMAD.WIDE R10, R3.reuse, 0x4, R8 ;  /* 0x00000004030a7825 */ /* 0x040fe400078e0208 */
[----:B------:R-:W2:Y:S04]  /*05e0*/  LDG.E R8, desc[UR4][R8.64] ;  /* 0x0000000408087981 */ /* 0x000ea8000c1e1900 */
[----:B------:R-:W2:Y:S01]  /*05f0*/  LDG.E R17, desc[UR4][R4.64+0x4] ;  /* 0x0000040404117981 */ /* 0x000ea2000c1e1900 */
[----:B------:R-:W-:-:S03]  /*0600*/  IMAD.WIDE R12, R3, 0x4, R10 ;  /* 0x00000004030c7825 */ /* 0x000fc600078e020a */
[----:B------:R-:W4:Y:S04]  /*0610*/  LDG.E R22, desc[UR4][R10.64] ;  /* 0x000000040a167981 */ /* 0x000f28000c1e1900 */
[----:B------:R-:W4:Y:S04]  /*0620*/  LDG.E R18, desc[UR4][R4.64+0x8] ;  /* 0x0000080404127981 */ /* 0x000f28000c1e1900 */
[----:B------:R-:W5:Y:S04]  /*0630*/  LDG.E R26, desc[UR4][R4.64+0xc] ;  /* 0x00000c04041a7981 */ /* 0x000f68000c1e1900 */
[----:B------:R-:W5:Y:S01]  /*0640*/  LDG.E R12, desc[UR4][R12.64] ;  /* 0x000000040c0c7981 */ /* 0x000f62000c1e1900 */
[----:B------:R-:W-:Y:S01]  /*0650*/  IADD3 R21, PT, PT, R21, 0x4, RZ ;  /* 0x0000000415157810 */ /* 0x000fe20007ffe0ff */
[----:B---3--:R-:W-:-:S04]  /*0660*/  FFMA R24, R15, R6, R24 ;  /* 0x000000060f187223 */ /* 0x008fc80000000018 */
[----:B--2---:R-:W-:-:S04]  /*0670*/  FFMA R17, R17, R8, R24 ;  /* 0x0000000811117223 */ /* 0x004fc80000000018 */
[----:B----4-:R-:W-:-:S04]  /*0680*/  FFMA R17, R18, R22, R17 ;  /* 0x0000001612117223 */ /* 0x010fc80000000011 */
[----:B-----5:R-:W-:-:S07]  /*0690*/  FFMA R24, R26, R12, R17 ;  /* 0x0000000c1a187223 */ /* 0x020fce0000000011 */
.L_x_7:
[----:B------:R-:W-:Y:S05]  /*06a0*/  @!P0 BRA `(.L_x_4) ;  /* 0x00000000007c8947 */ /* 0x000fea0003800000 */
[----:B------:R-:W-:Y:S01]  /*06b0*/  ISETP.NE.AND P1, PT, R16, 0x1, PT ;  /* 0x000000011000780c */ /* 0x000fe20003f25270 */
[----:B------:R-:W0:Y:S01]  /*06c0*/  LDC.64 R12, c[0x0][0x380] ;  /* 0x0000e000ff0c7b82 */ /* 0x000e220000000a00 */
[----:B------:R-:W-:-:S04]  /*06d0*/  LOP3.LUT R2, R2, 0x1, RZ, 0xc0, !PT ;  /* 0x0000000102027812 */ /* 0x000fc800078ec0ff */
[----:B------:R-:W-:-:S03]  /*06e0*/  ISETP.NE.U32.AND P0, PT, R2, 0x1, PT ;  /* 0x000000010200780c */ /* 0x000fc60003f05070 */
[----:B------:R-:W1:Y:S04]  /*06f0*/  LDC.64 R10, c[0x0][0x388] ;  /* 0x0000e200ff0a7b82 */ /* 0x000e680000000a00 */
[CC--:B------:R-:W-:Y:S02]  /*0700*/  @P1 IADD3 R15, PT, PT, R20.reuse, R21.reuse, RZ ;  /* 0x00000015140f1210 */ /* 0x0c0fe40007ffe0ff */
[----:B------:R-:W-:Y:S02]  /*0710*/  @P1 IADD3 R2, P2, PT, R20, R21, RZ ;  /* 0x0000001514021210 */ /* 0x000fe40007f5e0ff */
[----:B------:R-:W2:Y:S02]  /*0720*/  @P1 LDC.64 R4, c[0x0][0x380] ;  /* 0x0000e000ff041b82 */ /* 0x000ea40000000a00 */
[----:B------:R-:W-:-:S06]  /*0730*/  @P1 IADD3.X R14, PT, PT, RZ, RZ, RZ, P2, !PT ;  /* 0x000000ffff0e1210 */ /* 0x000fcc00017fe4ff */
[----:B------:R-:W3:Y:S01]  /*0740*/  LDC.64 R6, c[0x0][0x380] ;  /* 0x0000e000ff067b82 */ /* 0x000ee20000000a00 */
[----:B0-----:R-:W-:-:S04]  /*0750*/  @P1 IMAD.WIDE.U32 R12, R15, 0x4, R12 ;  /* 0x000000040f0c1825 */ /* 0x001fc800078e000c */
[C---:B------:R-:W-:Y:S01]  /*0760*/  @P1 IMAD R15, R21.reuse, R3, R0 ;  /* 0x00000003150f1224 */ /* 0x040fe200078e0200 */
[----:B------:R-:W-:Y:S01]  /*0770*/  @P1 IADD3 R21, PT, PT, R21, 0x2, RZ ;  /* 0x0000000215151810 */ /* 0x000fe20007ffe0ff */
[----:B------:R-:W4:Y:S01]  /*0780*/  @P1 LDG.E R13, desc[UR4][R12.64] ;  /* 0x000000040c0d1981 */ /* 0x000f22000c1e1900 */
[----:B------:R-:W0:Y:S01]  /*0790*/  LDC.64 R8, c[0x0][0x388] ;  /* 0x0000e200ff087b82 */ /* 0x000e220000000a00 */
[----:B-1----:R-:W-:Y:S01]  /*07a0*/  @P1 IMAD.WIDE R10, R15, 0x4, R10 ;  /* 0x000000040f0a1825 */ /* 0x002fe200078e020a */
[----:B------:R-:W-:Y:S02]  /*07b0*/  @!P0 IADD3 R17, PT, PT, R20, R21, RZ ;  /* 0x0000001514118210 */ /* 0x000fe40007ffe0ff */
[----:B--2---:R-:W-:Y:S01]  /*07c0*/  @P1 LEA R4, P2, R2, R4, 0x2 ;  /* 0x0000000402041211 */ /* 0x004fe200078410ff */
[----:B------:R-:W-:-:S03]  /*07d0*/  @!P0 IMAD R21, R21, R3, R0 ;  /* 0x0000000315158224 */ /* 0x000fc600078e0200 */
[----:B------:R-:W-:Y:S01]  /*07e0*/  @P1 LEA.HI.X R5, R2, R5, R14, 0x2, P2 ;  /* 0x0000000502051211 */ /* 0x000fe200010f140e */
[----:B------:R-:W-:Y:S01]  /*07f0*/  @P1 IMAD.WIDE R14, R3, 0x4, R10 ;  /* 0x00000004030e1825 */ /* 0x000fe200078e020a */
[----:B------:R-:W4:Y:S03]  /*0800*/  @P1 LDG.E R2, desc[UR4][R10.64] ;  /* 0x000000040a021981 */ /* 0x000f26000c1e1900 */
[----:B---3--:R-:W-:Y:S01]  /*0810*/  @!P0 IMAD.WIDE.U32 R6, R17, 0x4, R6 ;  /* 0x0000000411068825 */ /* 0x008fe200078e0006 */
[----:B------:R-:W2:Y:S04]  /*0820*/  @P1 LDG.E R5, desc[UR4][R4.64+0x4] ;  /* 0x0000040404051981 */ /* 0x000ea8000c1e1900 */
[----:B------:R-:W2:Y:S01]  /*0830*/  @P1 LDG.E R14, desc[UR4][R14.64] ;  /* 0x000000040e0e1981 */ /* 0x000ea2000c1e1900 */
[----:B0-----:R-:W-:-:S03]  /*0840*/  @!P0 IMAD.WIDE R8, R21, 0x4, R8 ;  /* 0x0000000415088825 */ /* 0x001fc600078e0208 */
[----:B------:R-:W3:Y:S04]  /*0850*/  @!P0 LDG.E R7, desc[UR4][R6.64] ;  /* 0x0000000406078981 */ /* 0x000ee8000c1e1900 */
[----:B------:R-:W3:Y:S01]  /*0860*/  @!P0 LDG.E R8, desc[UR4][R8.64] ;  /* 0x0000000408088981 */ /* 0x000ee2000c1e1900 */
[----:B----4-:R-:W-:-:S04]  /*0870*/  @P1 FFMA R2, R13, R2, R24 ;  /* 0x000000020d021223 */ /* 0x010fc80000000018 */
[----:B--2---:R-:W-:-:S04]  /*0880*/  @P1 FFMA R24, R5, R14, R2 ;  /* 0x0000000e05181223 */ /* 0x004fc80000000002 */
[----:B---3--:R-:W-:-:S07]  /*0890*/  @!P0 FFMA R24, R7, R8, R24 ;  /* 0x0000000807188223 */ /* 0x008fce0000000018 */
.L_x_4:
[----:B------:R-:W0:Y:S01]  /*08a0*/  LDC.64 R4, c[0x0][0x390] ;  /* 0x0000e400ff047b82 */ /* 0x000e220000000a00 */
[----:B------:R-:W-:-:S04]  /*08b0*/  IMAD R3, R19, R3, R0 ;  /* 0x0000000313037224 */ /* 0x000fc800078e0200 */
[----:B0-----:R-:W-:-:S05]  /*08c0*/  IMAD.WIDE R2, R3, 0x4, R4 ;  /* 0x0000000403027825 */ /* 0x001fca00078e0204 */
[----:B------:R-:W-:Y:S01]  /*08d0*/  STG.E desc[UR4][R2.64], R24 ;  /* 0x0000001802007986 */ /* 0x000fe2000c101904 */
[----:B------:R-:W-:Y:S05]  /*08e0*/  EXIT ;  /* 0x000000000000794d */ /* 0x000fea0003800000 */
.L_x_8:
        /* <DEDUP_REMOVED lines=9> */
.L_x_10:


//--------------------- .nv.shared._Z16matmul_v2_kernelILi16EEvPKfS1_Pfiii --------------------------
	.section	.nv.shared._Z16matmul_v2_kernelILi16EEvPKfS1_Pfiii,"aw",@nobits
	.sectionflags	@""
	.align	4
.nv.shared._Z16matmul_v2_kernelILi16EEvPKfS1_Pfiii:
	.zero		3072


//--------------------- .nv.shared.reserved.0     --------------------------
	.section	.nv.shared.reserved.0,"aw",@nobits
	.weak		__nv_reservedSMEM_offset_0_alias
	.size		__nv_reservedSMEM_offset_0_alias, 0, 64
	.other		__nv_reservedSMEM_offset_0_alias,@"STO_CUDA_RESERVED_SHARED STV_DEFAULT"
__nv_reservedSMEM_offset_0_alias:
	.zero		0
	.zero		64


//--------------------- .nv.constant0._Z16matmul_v2_kernelILi16EEvPKfS1_Pfiii --------------------------
	.section	.nv.constant0._Z16matmul_v2_kernelILi16EEvPKfS1_Pfiii,"a",@progbits
	.sectionflags	@""
	.align	4
.nv.constant0._Z16matmul_v2_kernelILi16EEvPKfS1_Pfiii:
	.zero		932


//--------------------- .nv.constant0._Z16matmul_v1_kernelPKfS0_Pfiii --------------------------
	.section	.nv.constant0._Z16matmul_v1_kernelPKfS0_Pfiii,"a",@progbits
	.sectionflags	@""
	.align	4
.nv.constant0._Z16matmul_v1_kernelPKfS0_Pfiii:
	.zero		932


//--------------------- SYMBOLS --------------------------

	.type		.nv.reservedSmem.offset0,@object
	.size		.nv.reservedSmem.offset0,0x4
	.type		.nv.reservedSmem.cap,@object
	.size		.nv.reservedSmem.cap,0x4
